// auto-generated by cutlass_sweep.gemm — config: {"arch": "sm_90", "cluster_m": 1, "cluster_n": 1, "dtype": "e4m3", "dtype_b": "e4m3", "layout": "nt", "stages": 0, "tile_k": 64, "tile_m": 256, "tile_n": 256}
#include "cutlass/cutlass.h"
#include "cutlass/gemm/collective/collective_builder.hpp"
#include "cutlass/gemm/device/gemm_universal_adapter.h"
#include "cutlass/gemm/kernel/gemm_universal.hpp"
#include "cutlass/epilogue/collective/collective_builder.hpp"

using ElemA = cutlass::float_e4m3_t;
using ElemB = cutlass::float_e4m3_t;
using ElemCD = cutlass::float_e4m3_t;
using Acc  = float;
using TileShape    = cute::Shape<cute::_256, cute::_256, cute::_64>;
using ClusterShape = cute::Shape<cute::_1, cute::_1, cute::_1>;

using CollectiveEpilogue = typename cutlass::epilogue::collective::CollectiveBuilder<
    cutlass::arch::Sm90, cutlass::arch::OpClassTensorOp,
    TileShape, ClusterShape,
    cutlass::epilogue::collective::EpilogueTileAuto,
    Acc, Acc,
    ElemCD, cutlass::layout::RowMajor, 128 / cutlass::sizeof_bits<ElemCD>::value,
    ElemCD, cutlass::layout::RowMajor, 128 / cutlass::sizeof_bits<ElemCD>::value,
    cutlass::epilogue::collective::EpilogueScheduleAuto
  >::CollectiveOp;

using CollectiveMainloop = typename cutlass::gemm::collective::CollectiveBuilder<
    cutlass::arch::Sm90, cutlass::arch::OpClassTensorOp,
    ElemA, cutlass::layout::RowMajor, 128 / cutlass::sizeof_bits<ElemA>::value,
    ElemB, cutlass::layout::ColumnMajor, 128 / cutlass::sizeof_bits<ElemB>::value,
    Acc,
    TileShape, ClusterShape,
    cutlass::gemm::collective::StageCountAutoCarveout<static_cast<int>(sizeof(typename CollectiveEpilogue::SharedStorage))>,
    cutlass::gemm::collective::KernelScheduleAuto
  >::CollectiveOp;

using GemmKernel = cutlass::gemm::kernel::GemmUniversal<
    cute::Shape<int,int,int,int>,
    CollectiveMainloop,
    CollectiveEpilogue
>;
using Gemm = cutlass::gemm::device::GemmUniversalAdapter<GemmKernel>;

// Force the device kernel symbol into the cubin without needing a host main.
auto* _anchor = &cutlass::device_kernel<GemmKernel>;


// ===== COMPILED SASS (sm_90a) =====

	.target	sm_90a

	.elftype	@"ET_EXEC"


//--------------------- .note.nv.tkinfo           --------------------------
	.section	.note.nv.tkinfo,"",@"SHT_NOTE"
	.sectionflags	@"SHF_NOTE_NV_TKINFO"
	.tkinfo
        /*0018*/ 	.word	0x00000002
        /*0030*/ 	.string	""
        /*0030*/ 	.string	"ptxas"
        /*0030*/ 	.string	"Cuda compilation tools, release 13.0, V13.0.88"
        /*0030*/ 	.string	"Build cuda_13.0.r13.0/compiler.36424714_0"
        /*0030*/ 	.string	"-arch sm_90a -m 64 "



//--------------------- .note.nv.cuinfo           --------------------------
	.section	.note.nv.cuinfo,"",@"SHT_NOTE"
	.sectionflags	@"SHF_NOTE_NV_CUINFO"
        /*0018*/ 	.short	0x0002
        /*001a*/ 	.short	0x005a
        /*001c*/ 	.short	0x0082
	.zero		2


//--------------------- .nv.info                  --------------------------
	.section	.nv.info,"",@"SHT_CUDA_INFO"
	.align	4


	//----- nvinfo : EIATTR_REGCOUNT
	.align		4
        /*0000*/ 	.byte	0x04, 0x2f
        /*0002*/ 	.short	(.L_12 - .L_11)
	.align		4
.L_11:
        /*0004*/ 	.word	index@(_ZN7cutlass13device_kernelINS_4gemm6kernel13GemmUniversalIN4cute5tupleIJiiiiEEENS1_10collective13CollectiveMmaINS1_37MainloopSm90TmaGmmaWarpSpecializedFP8ILi7ENS5_IJNS4_1CILi1EEESB_SB_EEENS1_35KernelTmaWarpSpecializedCooperativeEEENS5_IJNSA_ILi256EEESF_NSA_ILi64EEEEEENS_12float_e4m3_tENS5_IJlSB_lEEESI_SJ_NS4_8TiledMMAINS4_8MMA_AtomIJNS4_4SM904GMMA31MMA_64x256x32_F32E4M3E4M3_SS_TNILNSN_7ScaleInE1ELSP_1EEEEEENS4_6LayoutINS5_IJNSA_ILi2EEESB_SB_EEENS5_IJSB_NSA_ILi0EEESV_EEEEENS5_IJNS4_10UnderscoreESY_SY_EEEEENS4_13SM90_TMA_LOADENS4_14ComposedLayoutINS4_7SwizzleILi2ELi4ELi3EEENS4_18smem_ptr_flag_bitsILi8EEENSS_INS5_IJNSA_ILi8EEESG_EEENS5_IJSG_SB_EEEEEEEvNS4_8identityES11_S1B_vS1C_EENS_8epilogue10collective6detail29Sm90TmaWarpSpecializedAdapterINS1F_15DefaultEpilogueISI_SJ_SJ_NS1E_6thread17LinearCombinationISI_Li1EffLNS1J_9ScaleType4KindE0ELNS_15FloatRoundStyleE2ESI_EENS1_15EpilogueDefaultEEEEEvvEEEEvNT_6ParamsE)
        /*0008*/ 	.word	0x000000a8


	//----- nvinfo : EIATTR_FRAME_SIZE
	.align		4
.L_12:
        /*000c*/ 	.byte	0x04, 0x11
        /*000e*/ 	.short	(.L_14 - .L_13)
	.align		4
.L_13:
        /*0010*/ 	.word	index@(_ZN7cutlass13device_kernelINS_4gemm6kernel13GemmUniversalIN4cute5tupleIJiiiiEEENS1_10collective13CollectiveMmaINS1_37MainloopSm90TmaGmmaWarpSpecializedFP8ILi7ENS5_IJNS4_1CILi1EEESB_SB_EEENS1_35KernelTmaWarpSpecializedCooperativeEEENS5_IJNSA_ILi256EEESF_NSA_ILi64EEEEEENS_12float_e4m3_tENS5_IJlSB_lEEESI_SJ_NS4_8TiledMMAINS4_8MMA_AtomIJNS4_4SM904GMMA31MMA_64x256x32_F32E4M3E4M3_SS_TNILNSN_7ScaleInE1ELSP_1EEEEEENS4_6LayoutINS5_IJNSA_ILi2EEESB_SB_EEENS5_IJSB_NSA_ILi0EEESV_EEEEENS5_IJNS4_10UnderscoreESY_SY_EEEEENS4_13SM90_TMA_LOADENS4_14ComposedLayoutINS4_7SwizzleILi2ELi4ELi3EEENS4_18smem_ptr_flag_bitsILi8EEENSS_INS5_IJNSA_ILi8EEESG_EEENS5_IJSG_SB_EEEEEEEvNS4_8identityES11_S1B_vS1C_EENS_8epilogue10collective6detail29Sm90TmaWarpSpecializedAdapterINS1F_15DefaultEpilogueISI_SJ_SJ_NS1E_6thread17LinearCombinationISI_Li1EffLNS1J_9ScaleType4KindE0ELNS_15FloatRoundStyleE2ESI_EENS1_15EpilogueDefaultEEEEEvvEEEEvNT_6ParamsE)
        /*0014*/ 	.word	0x00000870


	//----- nvinfo : EIATTR_MIN_STACK_SIZE
	.align		4
.L_14:
        /*0018*/ 	.byte	0x04, 0x12
        /*001a*/ 	.short	(.L_16 - .L_15)
	.align		4
.L_15:
        /*001c*/ 	.word	index@(_ZN7cutlass13device_kernelINS_4gemm6kernel13GemmUniversalIN4cute5tupleIJiiiiEEENS1_10collective13CollectiveMmaINS1_37MainloopSm90TmaGmmaWarpSpecializedFP8ILi7ENS5_IJNS4_1CILi1EEESB_SB_EEENS1_35KernelTmaWarpSpecializedCooperativeEEENS5_IJNSA_ILi256EEESF_NSA_ILi64EEEEEENS_12float_e4m3_tENS5_IJlSB_lEEESI_SJ_NS4_8TiledMMAINS4_8MMA_AtomIJNS4_4SM904GMMA31MMA_64x256x32_F32E4M3E4M3_SS_TNILNSN_7ScaleInE1ELSP_1EEEEEENS4_6LayoutINS5_IJNSA_ILi2EEESB_SB_EEENS5_IJSB_NSA_ILi0EEESV_EEEEENS5_IJNS4_10UnderscoreESY_SY_EEEEENS4_13SM90_TMA_LOADENS4_14ComposedLayoutINS4_7SwizzleILi2ELi4ELi3EEENS4_18smem_ptr_flag_bitsILi8EEENSS_INS5_IJNSA_ILi8EEESG_EEENS5_IJSG_SB_EEEEEEEvNS4_8identityES11_S1B_vS1C_EENS_8epilogue10collective6detail29Sm90TmaWarpSpecializedAdapterINS1F_15DefaultEpilogueISI_SJ_SJ_NS1E_6thread17LinearCombinationISI_Li1EffLNS1J_9ScaleType4KindE0ELNS_15FloatRoundStyleE2ESI_EENS1_15EpilogueDefaultEEEEEvvEEEEvNT_6ParamsE)
        /*0020*/ 	.word	0x00000870
.L_16:


//--------------------- .nv.compat                --------------------------
	.section	.nv.compat,"",@"SHT_CUDA_COMPAT_INFO"
	.align	4
        /*0000*/ 	.byte	0x02, 0x09, 0x01, 0x00, 0x02, 0x02, 0x04, 0x00, 0x02, 0x05, 0x05, 0x00, 0x03, 0x07, 0x01, 0x01
        /*0010*/ 	.byte	0x02, 0x03, 0x01, 0x00, 0x02, 0x06, 0x01, 0x00, 0x04, 0x0b, 0x08, 0x00, 0x00, 0x00, 0x00, 0x00
        /*0020*/ 	.byte	0x00, 0x00, 0x00, 0x00


//--------------------- .nv.info._ZN7cutlass13device_kernelINS_4gemm6kernel13GemmUniversalIN4cute5tupleIJiiiiEEENS1_10collective13CollectiveMmaINS1_37MainloopSm90TmaGmmaWarpSpecializedFP8ILi7ENS5_IJNS4_1CILi1EEESB_SB_EEENS1_35KernelTmaWarpSpecializedCooperativeEEENS5_IJNSA_ILi256EEESF_NSA_ILi64EEEEEENS_12float_e4m3_tENS5_IJlSB_lEEESI_SJ_NS4_8TiledMMAINS4_8MMA_AtomIJNS4_4SM904GMMA31MMA_64x256x32_F32E4M3E4M3_SS_TNILNSN_7ScaleInE1ELSP_1EEEEEENS4_6LayoutINS5_IJNSA_ILi2EEESB_SB_EEENS5_IJSB_NSA_ILi0EEESV_EEEEENS5_IJNS4_10UnderscoreESY_SY_EEEEENS4_13SM90_TMA_LOADENS4_14ComposedLayoutINS4_7SwizzleILi2ELi4ELi3EEENS4_18smem_ptr_flag_bitsILi8EEENSS_INS5_IJNSA_ILi8EEESG_EEENS5_IJSG_SB_EEEEEEEvNS4_8identityES11_S1B_vS1C_EENS_8epilogue10collective6detail29Sm90TmaWarpSpecializedAdapterINS1F_15DefaultEpilogueISI_SJ_SJ_NS1E_6thread17LinearCombinationISI_Li1EffLNS1J_9ScaleType4KindE0ELNS_15FloatRoundStyleE2ESI_EENS1_15EpilogueDefaultEEEEEvvEEEEvNT_6ParamsE --------------------------
	.section	.nv.info._ZN7cutlass13device_kernelINS_4gemm6kernel13GemmUniversalIN4cute5tupleIJiiiiEEENS1_10collective13CollectiveMmaINS1_37MainloopSm90TmaGmmaWarpSpecializedFP8ILi7ENS5_IJNS4_1CILi1EEESB_SB_EEENS1_35KernelTmaWarpSpecializedCooperativeEEENS5_IJNSA_ILi256EEESF_NSA_ILi64EEEEEENS_12float_e4m3_tENS5_IJlSB_lEEESI_SJ_NS4_8TiledMMAINS4_8MMA_AtomIJNS4_4SM904GMMA31MMA_64x256x32_F32E4M3E4M3_SS_TNILNSN_7ScaleInE1ELSP_1EEEEEENS4_6LayoutINS5_IJNSA_ILi2EEESB_SB_EEENS5_IJSB_NSA_ILi0EEESV_EEEEENS5_IJNS4_10UnderscoreESY_SY_EEEEENS4_13SM90_TMA_LOADENS4_14ComposedLayoutINS4_7SwizzleILi2ELi4ELi3EEENS4_18smem_ptr_flag_bitsILi8EEENSS_INS5_IJNSA_ILi8EEESG_EEENS5_IJSG_SB_EEEEEEEvNS4_8identityES11_S1B_vS1C_EENS_8epilogue10collective6detail29Sm90TmaWarpSpecializedAdapterINS1F_15DefaultEpilogueISI_SJ_SJ_NS1E_6thread17LinearCombinationISI_Li1EffLNS1J_9ScaleType4KindE0ELNS_15FloatRoundStyleE2ESI_EENS1_15EpilogueDefaultEEEEEvvEEEEvNT_6ParamsE,"",@"SHT_CUDA_INFO"
	.sectionflags	@""
	.align	4


	//----- nvinfo : EIATTR_CUDA_API_VERSION
	.align		4
        /*0000*/ 	.byte	0x04, 0x37
        /*0002*/ 	.short	(.L_18 - .L_17)
.L_17:
        /*0004*/ 	.word	0x00000082


	//----- nvinfo : EIATTR_KPARAM_INFO
	.align		4
.L_18:
        /*0008*/ 	.byte	0x04, 0x17
        /*000a*/ 	.short	(.L_20 - .L_19)
.L_19:
        /*000c*/ 	.word	0x00000000
        /*0010*/ 	.short	0x0000
        /*0012*/ 	.short	0x0070
        /*0014*/ 	.byte	0x00, 0xf0, 0x01, 0x10


	//----- nvinfo : EIATTR_SPARSE_MMA_MASK
	.align		4
.L_20:
        /*0018*/ 	.byte	0x03, 0x50
        /*001a*/ 	.short	0x0000


	//----- nvinfo : EIATTR_MAXREG_COUNT
	.align		4
        /*001c*/ 	.byte	0x03, 0x1b
        /*001e*/ 	.short	0x00a8


	//----- nvinfo : EIATTR_NUM_BARRIERS
	.align		4
        /*0020*/ 	.byte	0x02, 0x4c
        /*0022*/ 	.byte	0x01
	.zero		1


	//----- nvinfo : EIATTR_ANNOTATIONS
	.align		4
        /*0024*/ 	.byte	0x04, 0x55
        /*0026*/ 	.short	(.L_22 - .L_21)


	//   ....[0]....
.L_21:
        /*0028*/ 	.word	0x00000001
        /*002c*/ 	.byte	0xf0, 0x05, 0x00, 0x00, 0x01, 0x00, 0x00, 0x00, 0x10, 0x06, 0x00, 0x00, 0x01, 0x00, 0x00, 0x00
        /* <DEDUP_REMOVED lines=1579> */
        /*62ec*/ 	.byte	0xb0, 0x53, 0x02, 0x00


	//----- nvinfo : EIATTR_MERCURY_ISA_VERSION
	.align		4
.L_22:
        /*62f0*/ 	.byte	0x03, 0x5f
        /*62f2*/ 	.short	0x0101


	//----- nvinfo : EIATTR_INT_WARP_WIDE_INSTR_OFFSETS
	.align		4
        /*62f4*/ 	.byte	0x04, 0x31
        /*62f6*/ 	.short	(.L_24 - .L_23)


	//   ....[0]....
.L_23:
        /*62f8*/ 	.word	0x000004e0


	//   ....[1]....
        /*62fc*/ 	.word	0x00000500


	//   ....[2]....
        /*6300*/ 	.word	0x00000600


	//----- nvinfo : EIATTR_COOP_GROUP_MASK_REGIDS
	.align		4
.L_24:
        /*6304*/ 	.byte	0x04, 0x29
        /*6306*/ 	.short	(.L_26 - .L_25)


	//   ....[0]....
.L_25:
        /*6308*/ 	.word	0xffffffff


	//   ....[1]....
        /*630c*/ 	.word	0xffffffff


	//   ....[2]....
        /*6310*/ 	.word	0xffffffff


	//   ....[3]....
        /*6314*/ 	.word	0xffffffff


	//   ....[4]....
        /*6318*/ 	.word	0xffffffff


	//----- nvinfo : EIATTR_COOP_GROUP_INSTR_OFFSETS
	.align		4
.L_26:
        /*631c*/ 	.byte	0x04, 0x28
        /*631e*/ 	.short	(.L_28 - .L_27)


	//   ....[0]....
.L_27:
        /*6320*/ 	.word	0x00000070


	//   ....[1]....
        /*6324*/ 	.word	0x00000080


	//   ....[2]....
        /*6328*/ 	.word	0x000001a0


	//   ....[3]....
        /*632c*/ 	.word	0x00000420


	//   ....[4]....
        /*6330*/ 	.word	0x00002710


	//----- nvinfo : EIATTR_REG_RECONFIG
	.align		4
.L_28:
        /*6334*/ 	.byte	0x01, 0x54
	.zero		2


	//----- nvinfo : EIATTR_MBARRIER_INSTR_OFFSETS
	.align		4
        /*6338*/ 	.byte	0x04, 0x39
        /*633a*/ 	.short	(.L_30 - .L_29)


	//   ....[0]....
.L_29:
        /*633c*/ 	.word	0x00000320
        /*6340*/ 	.word	0x000000ff
        /*6344*/ 	.word	0x00000000
        /*6348*/ 	.short	0x0100
        /*634a*/ 	.byte	0x09
	.zero		1


	//   ....[1]....
        /*634c*/ 	.word	0x00000330
        /*6350*/ 	.word	0x000000ff
        /*6354*/ 	.word	0x00000038
        /*6358*/ 	.short	0x0100
        /*635a*/ 	.byte	0x09
	.zero		1


	//   ....[2]....
        /*635c*/ 	.word	0x00000340
        /*6360*/ 	.word	0x000000ff
        /*6364*/ 	.word	0x00000008
        /*6368*/ 	.short	0x0100
        /*636a*/ 	.byte	0x09
	.zero		1


	//   ....[3]....
        /*636c*/ 	.word	0x00000350
        /*6370*/ 	.word	0x000000ff
        /*6374*/ 	.word	0x00000040
        /*6378*/ 	.short	0x0100
        /*637a*/ 	.byte	0x09
	.zero		1


	//   ....[4]....
        /*637c*/ 	.word	0x00000360
        /*6380*/ 	.word	0x000000ff
        /*6384*/ 	.word	0x00000010
        /*6388*/ 	.short	0x0100
        /*638a*/ 	.byte	0x09
	.zero		1


	//   ....[5]....
        /*638c*/ 	.word	0x00000370
        /*6390*/ 	.word	0x000000ff
        /*6394*/ 	.word	0x00000048
        /*6398*/ 	.short	0x0100
        /*639a*/ 	.byte	0x09
	.zero		1


	//   ....[6]....
        /*639c*/ 	.word	0x00000380
        /*63a0*/ 	.word	0x000000ff
        /*63a4*/ 	.word	0x00000018
        /*63a8*/ 	.short	0x0100
        /*63aa*/ 	.byte	0x09
	.zero		1


	//   ....[7]....
        /*63ac*/ 	.word	0x00000390
        /*63b0*/ 	.word	0x000000ff
        /*63b4*/ 	.word	0x00000050
        /*63b8*/ 	.short	0x0100
        /*63ba*/ 	.byte	0x09
	.zero		1


	//   ....[8]....
        /*63bc*/ 	.word	0x000003a0
        /*63c0*/ 	.word	0x000000ff
        /*63c4*/ 	.word	0x00000020
        /*63c8*/ 	.short	0x0100
        /*63ca*/ 	.byte	0x09
	.zero		1


	//   ....[9]....
        /*63cc*/ 	.word	0x000003b0
        /*63d0*/ 	.word	0x000000ff
        /*63d4*/ 	.word	0x00000058
        /*63d8*/ 	.short	0x0100
        /*63da*/ 	.byte	0x09
	.zero		1


	//   ....[10]....
        /*63dc*/ 	.word	0x000003c0
        /*63e0*/ 	.word	0x000000ff
        /*63e4*/ 	.word	0x00000028
        /*63e8*/ 	.short	0x0100
        /*63ea*/ 	.byte	0x09
	.zero		1


	//   ....[11]....
        /*63ec*/ 	.word	0x000003d0
        /*63f0*/ 	.word	0x000000ff
        /*63f4*/ 	.word	0x00000060
        /*63f8*/ 	.short	0x0100
        /*63fa*/ 	.byte	0x09
	.zero		1


	//   ....[12]....
        /*63fc*/ 	.word	0x000003e0
        /*6400*/ 	.word	0x000000ff
        /*6404*/ 	.word	0x00000030
        /*6408*/ 	.short	0x0100
        /*640a*/ 	.byte	0x09
	.zero		1


	//   ....[13]....
        /*640c*/ 	.word	0x000003f0
        /*6410*/ 	.word	0x000000ff
        /*6414*/ 	.word	0x00000068
        /*6418*/ 	.short	0x0100
        /*641a*/ 	.byte	0x09
	.zero		1


	//   ....[14]....
        /*641c*/ 	.word	0x00000630
        /*6420*/ 	.word	0x000000ff
        /*6424*/ 	.word	0x00000080
        /*6428*/ 	.short	0x0100
        /*642a*/ 	.byte	0x06
	.zero		1


	//   ....[15]....
        /*642c*/ 	.word	0x00000640
        /*6430*/ 	.word	0x000000ff
        /*6434*/ 	.word	0x00000088
        /*6438*/ 	.short	0x0100
        /*643a*/ 	.byte	0x06
	.zero		1


	//   ....[16]....
        /*643c*/ 	.word	0x00002b20
        /*6440*/ 	.word	0x000000ff
        /*6444*/ 	.word	0x00000000
        /*6448*/ 	.short	0x010a
        /*644a*/ 	.byte	0x06
	.zero		1


	//   ....[17]....
        /*644c*/ 	.word	0x00002b60
        /*6450*/ 	.word	0x000000ff
        /*6454*/ 	.word	0x00000000
        /*6458*/ 	.short	0x010a
        /*645a*/ 	.byte	0x06
	.zero		1


	//   ....[18]....
        /*645c*/ 	.word	0x00006ed0
        /*6460*/ 	.word	0x000000ff
        /*6464*/ 	.word	0x00000000
        /*6468*/ 	.short	0x010a
        /*646a*/ 	.byte	0x10
	.zero		1


	//   ....[19]....
        /*646c*/ 	.word	0x00006f10
        /*6470*/ 	.word	0x000000ff
        /*6474*/ 	.word	0x00000000
        /*6478*/ 	.short	0x010a
        /*647a*/ 	.byte	0x10
	.zero		1


	//   ....[20]....
        /*647c*/ 	.word	0x0000ce50
        /*6480*/ 	.word	0x000000ff
        /*6484*/ 	.word	0x00000000
        /*6488*/ 	.short	0x0101
        /*648a*/ 	.byte	0x08
	.zero		1


	//   ....[21]....
        /*648c*/ 	.word	0x00010910
        /*6490*/ 	.word	0x000000ff
        /*6494*/ 	.word	0x00000000
        /*6498*/ 	.short	0x0101
        /*649a*/ 	.byte	0x06
	.zero		1


	//   ....[22]....
        /*649c*/ 	.word	0x00024440
        /*64a0*/ 	.word	0x00000010
        /*64a4*/ 	.word	0x00000038
        /*64a8*/ 	.short	0x010a
        /*64aa*/ 	.byte	0x3f
	.zero		1


	//   ....[23]....
        /*64ac*/ 	.word	0x000247e0
        /*64b0*/ 	.word	0x00000003
        /*64b4*/ 	.word	0x00000088
        /*64b8*/ 	.short	0x0101
        /*64ba*/ 	.byte	0x3f
	.zero		1


	//   ....[24]....
        /*64bc*/ 	.word	0x00024f40
        /*64c0*/ 	.word	0x00000003
        /*64c4*/ 	.word	0x00000000
        /*64c8*/ 	.short	0x010a
        /*64ca*/ 	.byte	0x3f
	.zero		1


	//   ....[25]....
        /*64cc*/ 	.word	0x00024fd0
        /*64d0*/ 	.word	0x00000003
        /*64d4*/ 	.word	0x00000000
        /*64d8*/ 	.short	0x010a
        /*64da*/ 	.byte	0x3f
	.zero		1


	//   ....[26]....
        /*64dc*/ 	.word	0x00025060
        /*64e0*/ 	.word	0x00000003
        /*64e4*/ 	.word	0x00000000
        /*64e8*/ 	.short	0x010a
        /*64ea*/ 	.byte	0x3f
	.zero		1


	//   ....[27]....
        /*64ec*/ 	.word	0x000250f0
        /*64f0*/ 	.word	0x00000003
        /*64f4*/ 	.word	0x00000000
        /*64f8*/ 	.short	0x010a
        /*64fa*/ 	.byte	0x3f
	.zero		1


	//   ....[28]....
        /*64fc*/ 	.word	0x00025180
        /*6500*/ 	.word	0x00000003
        /*6504*/ 	.word	0x00000000
        /*6508*/ 	.short	0x010a
        /*650a*/ 	.byte	0x3f
	.zero		1


	//   ....[29]....
        /*650c*/ 	.word	0x00025210
        /*6510*/ 	.word	0x00000003
        /*6514*/ 	.word	0x00000000
        /*6518*/ 	.short	0x010a
        /*651a*/ 	.byte	0x3f
	.zero		1


	//   ....[30]....
        /*651c*/ 	.word	0x000252a0
        /*6520*/ 	.word	0x00000003
        /*6524*/ 	.word	0x00000000
        /*6528*/ 	.short	0x010a
        /*652a*/ 	.byte	0x3f
	.zero		1


	//   ....[31]....
        /*652c*/ 	.word	0x00025310
        /*6530*/ 	.word	0x00000003
        /*6534*/ 	.word	0x00000000
        /*6538*/ 	.short	0x010a
        /*653a*/ 	.byte	0x3f
	.zero		1


	//   ....[32]....
        /*653c*/ 	.word	0x00025380
        /*6540*/ 	.word	0x00000000
        /*6544*/ 	.word	0x00000000
        /*6548*/ 	.short	0x010a
        /*654a*/ 	.byte	0x3f
	.zero		1


	//   ....[33]....
        /*654c*/ 	.word	0x00025460
        /*6550*/ 	.word	0x00000010
        /*6554*/ 	.word	0x00000038
        /*6558*/ 	.short	0x010a
        /*655a*/ 	.byte	0x3f
	.zero		1


	//   ....[34]....
        /*655c*/ 	.word	0x00025540
        /*6560*/ 	.word	0x00000003
        /*6564*/ 	.word	0x00000000
        /*6568*/ 	.short	0x010a
        /*656a*/ 	.byte	0x3f
	.zero		1


	//   ....[35]....
        /*656c*/ 	.word	0x00025590
        /*6570*/ 	.word	0x00000003
        /*6574*/ 	.word	0x00000000
        /*6578*/ 	.short	0x010a
        /*657a*/ 	.byte	0x3f
	.zero		1


	//   ....[36]....
        /*657c*/ 	.word	0x000255e0
        /*6580*/ 	.word	0x00000003
        /*6584*/ 	.word	0x00000000
        /*6588*/ 	.short	0x010a
        /*658a*/ 	.byte	0x3f
	.zero		1


	//   ....[37]....
        /*658c*/ 	.word	0x00025630
        /*6590*/ 	.word	0x00000003
        /*6594*/ 	.word	0x00000000
        /*6598*/ 	.short	0x010a
        /*659a*/ 	.byte	0x3f
	.zero		1


	//   ....[38]....
        /*659c*/ 	.word	0x00025680
        /*65a0*/ 	.word	0x00000003
        /*65a4*/ 	.word	0x00000000
        /*65a8*/ 	.short	0x010a
        /*65aa*/ 	.byte	0x3f
	.zero		1


	//   ....[39]....
        /*65ac*/ 	.word	0x000256d0
        /*65b0*/ 	.word	0x00000003
        /*65b4*/ 	.word	0x00000000
        /*65b8*/ 	.short	0x010a
        /*65ba*/ 	.byte	0x3f
	.zero		1


	//----- nvinfo : EIATTR_NUM_MBARRIERS
	.align		4
.L_30:
        /*65bc*/ 	.byte	0x03, 0x38
        /*65be*/ 	.short	0x0010


	//----- nvinfo : EIATTR_EXIT_INSTR_OFFSETS
	.align		4
        /*65c0*/ 	.byte	0x04, 0x1c
        /*65c2*/ 	.short	(.L_32 - .L_31)


	//   ....[0]....
.L_31:
        /*65c4*/ 	.word	0x000006a0


	//   ....[1]....
        /*65c8*/ 	.word	0x00001000


	//   ....[2]....
        /*65cc*/ 	.word	0x00023a70


	//   ....[3]....
        /*65d0*/ 	.word	0x000240d0


	//   ....[4]....
        /*65d4*/ 	.word	0x000252f0


	//----- nvinfo : EIATTR_MAX_THREADS
	.align		4
.L_32:
        /*65d8*/ 	.byte	0x04, 0x05
        /*65da*/ 	.short	(.L_34 - .L_33)
.L_33:
        /*65dc*/ 	.word	0x00000180
        /*65e0*/ 	.word	0x00000001
        /*65e4*/ 	.word	0x00000001


	//----- nvinfo : EIATTR_CRS_STACK_SIZE
	.align		4
.L_34:
        /*65e8*/ 	.byte	0x04, 0x1e
        /*65ea*/ 	.short	(.L_36 - .L_35)
.L_35:
        /*65ec*/ 	.word	0x00000000


	//----- nvinfo : EIATTR_CBANK_PARAM_SIZE
	.align		4
.L_36:
        /*65f0*/ 	.byte	0x03, 0x19
        /*65f2*/ 	.short	0x0470


	//----- nvinfo : EIATTR_PARAM_CBANK
	.align		4
        /*65f4*/ 	.byte	0x04, 0x0a
        /*65f6*/ 	.short	(.L_38 - .L_37)
	.align		4
.L_37:
        /*65f8*/ 	.word	index@(.nv.constant0._ZN7cutlass13device_kernelINS_4gemm6kernel13GemmUniversalIN4cute5tupleIJiiiiEEENS1_10collective13CollectiveMmaINS1_37MainloopSm90TmaGmmaWarpSpecializedFP8ILi7ENS5_IJNS4_1CILi1EEESB_SB_EEENS1_35KernelTmaWarpSpecializedCooperativeEEENS5_IJNSA_ILi256EEESF_NSA_ILi64EEEEEENS_12float_e4m3_tENS5_IJlSB_lEEESI_SJ_NS4_8TiledMMAINS4_8MMA_AtomIJNS4_4SM904GMMA31MMA_64x256x32_F32E4M3E4M3_SS_TNILNSN_7ScaleInE1ELSP_1EEEEEENS4_6LayoutINS5_IJNSA_ILi2EEESB_SB_EEENS5_IJSB_NSA_ILi0EEESV_EEEEENS5_IJNS4_10UnderscoreESY_SY_EEEEENS4_13SM90_TMA_LOADENS4_14ComposedLayoutINS4_7SwizzleILi2ELi4ELi3EEENS4_18smem_ptr_flag_bitsILi8EEENSS_INS5_IJNSA_ILi8EEESG_EEENS5_IJSG_SB_EEEEEEEvNS4_8identityES11_S1B_vS1C_EENS_8epilogue10collective6detail29Sm90TmaWarpSpecializedAdapterINS1F_15DefaultEpilogueISI_SJ_SJ_NS1E_6thread17LinearCombinationISI_Li1EffLNS1J_9ScaleType4KindE0ELNS_15FloatRoundStyleE2ESI_EENS1_15EpilogueDefaultEEEEEvvEEEEvNT_6ParamsE)
        /*65fc*/ 	.short	0x0210
        /*65fe*/ 	.short	0x0470


	//----- nvinfo : EIATTR_SW_WAR
	.align		4
.L_38:
        /*6600*/ 	.byte	0x04, 0x36
        /*6602*/ 	.short	(.L_40 - .L_39)
.L_39:
        /*6604*/ 	.word	0x00000008
.L_40:


//--------------------- .nv.callgraph             --------------------------
	.section	.nv.callgraph,"",@"SHT_CUDA_CALLGRAPH"
	.align	4
	.sectionentsize	8
	.align		4
        /*0000*/ 	.word	0x00000000
	.align		4
        /*0004*/ 	.word	0xffffffff
	.align		4
        /*0008*/ 	.word	0x00000000
	.align		4
        /*000c*/ 	.word	0xfffffffe
	.align		4
        /*0010*/ 	.word	0x00000000
	.align		4
        /*0014*/ 	.word	0xfffffffd
	.align		4
        /*0018*/ 	.word	0x00000000
	.align		4
        /*001c*/ 	.word	0xfffffffc


//--------------------- .nv.constant4             --------------------------
	.section	.nv.constant4,"a",@progbits
	.align	8
	.align		8
.nv.constant4:
        /*0000*/ 	.dword	_ZN40_INTERNAL_58cd8c70_4_k_cu_7ebb354a_208044cuda3std3__45__cpo5beginE
	.align		8
        /*0008*/ 	.dword	_ZN40_INTERNAL_58cd8c70_4_k_cu_7ebb354a_208044cuda3std3__45__cpo3endE
	.align		8
        /*0010*/ 	.dword	_ZN40_INTERNAL_58cd8c70_4_k_cu_7ebb354a_208044cuda3std3__45__cpo6cbeginE
	.align		8
        /*0018*/ 	.dword	_ZN40_INTERNAL_58cd8c70_4_k_cu_7ebb354a_208044cuda3std3__45__cpo4cendE
	.align		8
        /*0020*/ 	.dword	_ZN40_INTERNAL_58cd8c70_4_k_cu_7ebb354a_208044cuda3std3__442_GLOBAL__N__58cd8c70_4_k_cu_7ebb354a_208046ignoreE
	.align		8
        /*0028*/ 	.dword	_ZN40_INTERNAL_58cd8c70_4_k_cu_7ebb354a_208044cuda3std3__419piecewise_constructE
	.align		8
        /*0030*/ 	.dword	_ZN40_INTERNAL_58cd8c70_4_k_cu_7ebb354a_208044cuda3std3__48in_placeE
	.align		8
        /*0038*/ 	.dword	_ZN40_INTERNAL_58cd8c70_4_k_cu_7ebb354a_208044cuda3std6ranges3__45__cpo4swapE
	.align		8
        /*0040*/ 	.dword	_ZN40_INTERNAL_58cd8c70_4_k_cu_7ebb354a_208044cuda3std6ranges3__45__cpo9iter_moveE
	.align		8
        /*0048*/ 	.dword	_ZN40_INTERNAL_58cd8c70_4_k_cu_7ebb354a_208044cute7productE
	.align		8
        /*0050*/ 	.dword	_ZN40_INTERNAL_58cd8c70_4_k_cu_7ebb354a_208044cute1_E


//--------------------- .text._ZN7cutlass13device_kernelINS_4gemm6kernel13GemmUniversalIN4cute5tupleIJiiiiEEENS1_10collective13CollectiveMmaINS1_37MainloopSm90TmaGmmaWarpSpecializedFP8ILi7ENS5_IJNS4_1CILi1EEESB_SB_EEENS1_35KernelTmaWarpSpecializedCooperativeEEENS5_IJNSA_ILi256EEESF_NSA_ILi64EEEEEENS_12float_e4m3_tENS5_IJlSB_lEEESI_SJ_NS4_8TiledMMAINS4_8MMA_AtomIJNS4_4SM904GMMA31MMA_64x256x32_F32E4M3E4M3_SS_TNILNSN_7ScaleInE1ELSP_1EEEEEENS4_6LayoutINS5_IJNSA_ILi2EEESB_SB_EEENS5_IJSB_NSA_ILi0EEESV_EEEEENS5_IJNS4_10UnderscoreESY_SY_EEEEENS4_13SM90_TMA_LOADENS4_14ComposedLayoutINS4_7SwizzleILi2ELi4ELi3EEENS4_18smem_ptr_flag_bitsILi8EEENSS_INS5_IJNSA_ILi8EEESG_EEENS5_IJSG_SB_EEEEEEEvNS4_8identityES11_S1B_vS1C_EENS_8epilogue10collective6detail29Sm90TmaWarpSpecializedAdapterINS1F_15DefaultEpilogueISI_SJ_SJ_NS1E_6thread17LinearCombinationISI_Li1EffLNS1J_9ScaleType4KindE0ELNS_15FloatRoundStyleE2ESI_EENS1_15EpilogueDefaultEEEEEvvEEEEvNT_6ParamsE --------------------------
	.section	.text._ZN7cutlass13device_kernelINS_4gemm6kernel13GemmUniversalIN4cute5tupleIJiiiiEEENS1_10collective13CollectiveMmaINS1_37MainloopSm90TmaGmmaWarpSpecializedFP8ILi7ENS5_IJNS4_1CILi1EEESB_SB_EEENS1_35KernelTmaWarpSpecializedCooperativeEEENS5_IJNSA_ILi256EEESF_NSA_ILi64EEEEEENS_12float_e4m3_tENS5_IJlSB_lEEESI_SJ_NS4_8TiledMMAINS4_8MMA_AtomIJNS4_4SM904GMMA31MMA_64x256x32_F32E4M3E4M3_SS_TNILNSN_7ScaleInE1ELSP_1EEEEEENS4_6LayoutINS5_IJNSA_ILi2EEESB_SB_EEENS5_IJSB_NSA_ILi0EEESV_EEEEENS5_IJNS4_10UnderscoreESY_SY_EEEEENS4_13SM90_TMA_LOADENS4_14ComposedLayoutINS4_7SwizzleILi2ELi4ELi3EEENS4_18smem_ptr_flag_bitsILi8EEENSS_INS5_IJNSA_ILi8EEESG_EEENS5_IJSG_SB_EEEEEEEvNS4_8identityES11_S1B_vS1C_EENS_8epilogue10collective6detail29Sm90TmaWarpSpecializedAdapterINS1F_15DefaultEpilogueISI_SJ_SJ_NS1E_6thread17LinearCombinationISI_Li1EffLNS1J_9ScaleType4KindE0ELNS_15FloatRoundStyleE2ESI_EENS1_15EpilogueDefaultEEEEEvvEEEEvNT_6ParamsE,"ax",@progbits
	.align	128
.text._ZN7cutlass13device_kernelINS_4gemm6kernel13GemmUniversalIN4cute5tupleIJiiiiEEENS1_10collective13CollectiveMmaINS1_37MainloopSm90TmaGmmaWarpSpecializedFP8ILi7ENS5_IJNS4_1CILi1EEESB_SB_EEENS1_35KernelTmaWarpSpecializedCooperativeEEENS5_IJNSA_ILi256EEESF_NSA_ILi64EEEEEENS_12float_e4m3_tENS5_IJlSB_lEEESI_SJ_NS4_8TiledMMAINS4_8MMA_AtomIJNS4_4SM904GMMA31MMA_64x256x32_F32E4M3E4M3_SS_TNILNSN_7ScaleInE1ELSP_1EEEEEENS4_6LayoutINS5_IJNSA_ILi2EEESB_SB_EEENS5_IJSB_NSA_ILi0EEESV_EEEEENS5_IJNS4_10UnderscoreESY_SY_EEEEENS4_13SM90_TMA_LOADENS4_14ComposedLayoutINS4_7SwizzleILi2ELi4ELi3EEENS4_18smem_ptr_flag_bitsILi8EEENSS_INS5_IJNSA_ILi8EEESG_EEENS5_IJSG_SB_EEEEEEEvNS4_8identityES11_S1B_vS1C_EENS_8epilogue10collective6detail29Sm90TmaWarpSpecializedAdapterINS1F_15DefaultEpilogueISI_SJ_SJ_NS1E_6thread17LinearCombinationISI_Li1EffLNS1J_9ScaleType4KindE0ELNS_15FloatRoundStyleE2ESI_EENS1_15EpilogueDefaultEEEEEvvEEEEvNT_6ParamsE:
        .type           _ZN7cutlass13device_kernelINS_4gemm6kernel13GemmUniversalIN4cute5tupleIJiiiiEEENS1_10collective13CollectiveMmaINS1_37MainloopSm90TmaGmmaWarpSpecializedFP8ILi7ENS5_IJNS4_1CILi1EEESB_SB_EEENS1_35KernelTmaWarpSpecializedCooperativeEEENS5_IJNSA_ILi256EEESF_NSA_ILi64EEEEEENS_12float_e4m3_tENS5_IJlSB_lEEESI_SJ_NS4_8TiledMMAINS4_8MMA_AtomIJNS4_4SM904GMMA31MMA_64x256x32_F32E4M3E4M3_SS_TNILNSN_7ScaleInE1ELSP_1EEEEEENS4_6LayoutINS5_IJNSA_ILi2EEESB_SB_EEENS5_IJSB_NSA_ILi0EEESV_EEEEENS5_IJNS4_10UnderscoreESY_SY_EEEEENS4_13SM90_TMA_LOADENS4_14ComposedLayoutINS4_7SwizzleILi2ELi4ELi3EEENS4_18smem_ptr_flag_bitsILi8EEENSS_INS5_IJNSA_ILi8EEESG_EEENS5_IJSG_SB_EEEEEEEvNS4_8identityES11_S1B_vS1C_EENS_8epilogue10collective6detail29Sm90TmaWarpSpecializedAdapterINS1F_15DefaultEpilogueISI_SJ_SJ_NS1E_6thread17LinearCombinationISI_Li1EffLNS1J_9ScaleType4KindE0ELNS_15FloatRoundStyleE2ESI_EENS1_15EpilogueDefaultEEEEEvvEEEEvNT_6ParamsE,@function
        .size           _ZN7cutlass13device_kernelINS_4gemm6kernel13GemmUniversalIN4cute5tupleIJiiiiEEENS1_10collective13CollectiveMmaINS1_37MainloopSm90TmaGmmaWarpSpecializedFP8ILi7ENS5_IJNS4_1CILi1EEESB_SB_EEENS1_35KernelTmaWarpSpecializedCooperativeEEENS5_IJNSA_ILi256EEESF_NSA_ILi64EEEEEENS_12float_e4m3_tENS5_IJlSB_lEEESI_SJ_NS4_8TiledMMAINS4_8MMA_AtomIJNS4_4SM904GMMA31MMA_64x256x32_F32E4M3E4M3_SS_TNILNSN_7ScaleInE1ELSP_1EEEEEENS4_6LayoutINS5_IJNSA_ILi2EEESB_SB_EEENS5_IJSB_NSA_ILi0EEESV_EEEEENS5_IJNS4_10UnderscoreESY_SY_EEEEENS4_13SM90_TMA_LOADENS4_14ComposedLayoutINS4_7SwizzleILi2ELi4ELi3EEENS4_18smem_ptr_flag_bitsILi8EEENSS_INS5_IJNSA_ILi8EEESG_EEENS5_IJSG_SB_EEEEEEEvNS4_8identityES11_S1B_vS1C_EENS_8epilogue10collective6detail29Sm90TmaWarpSpecializedAdapterINS1F_15DefaultEpilogueISI_SJ_SJ_NS1E_6thread17LinearCombinationISI_Li1EffLNS1J_9ScaleType4KindE0ELNS_15FloatRoundStyleE2ESI_EENS1_15EpilogueDefaultEEEEEvvEEEEvNT_6ParamsE,(.L_x_591 - _ZN7cutlass13device_kernelINS_4gemm6kernel13GemmUniversalIN4cute5tupleIJiiiiEEENS1_10collective13CollectiveMmaINS1_37MainloopSm90TmaGmmaWarpSpecializedFP8ILi7ENS5_IJNS4_1CILi1EEESB_SB_EEENS1_35KernelTmaWarpSpecializedCooperativeEEENS5_IJNSA_ILi256EEESF_NSA_ILi64EEEEEENS_12float_e4m3_tENS5_IJlSB_lEEESI_SJ_NS4_8TiledMMAINS4_8MMA_AtomIJNS4_4SM904GMMA31MMA_64x256x32_F32E4M3E4M3_SS_TNILNSN_7ScaleInE1ELSP_1EEEEEENS4_6LayoutINS5_IJNSA_ILi2EEESB_SB_EEENS5_IJSB_NSA_ILi0EEESV_EEEEENS5_IJNS4_10UnderscoreESY_SY_EEEEENS4_13SM90_TMA_LOADENS4_14ComposedLayoutINS4_7SwizzleILi2ELi4ELi3EEENS4_18smem_ptr_flag_bitsILi8EEENSS_INS5_IJNSA_ILi8EEESG_EEENS5_IJSG_SB_EEEEEEEvNS4_8identityES11_S1B_vS1C_EENS_8epilogue10collective6detail29Sm90TmaWarpSpecializedAdapterINS1F_15DefaultEpilogueISI_SJ_SJ_NS1E_6thread17LinearCombinationISI_Li1EffLNS1J_9ScaleType4KindE0ELNS_15FloatRoundStyleE2ESI_EENS1_15EpilogueDefaultEEEEEvvEEEEvNT_6ParamsE)
        .other          _ZN7cutlass13device_kernelINS_4gemm6kernel13GemmUniversalIN4cute5tupleIJiiiiEEENS1_10collective13CollectiveMmaINS1_37MainloopSm90TmaGmmaWarpSpecializedFP8ILi7ENS5_IJNS4_1CILi1EEESB_SB_EEENS1_35KernelTmaWarpSpecializedCooperativeEEENS5_IJNSA_ILi256EEESF_NSA_ILi64EEEEEENS_12float_e4m3_tENS5_IJlSB_lEEESI_SJ_NS4_8TiledMMAINS4_8MMA_AtomIJNS4_4SM904GMMA31MMA_64x256x32_F32E4M3E4M3_SS_TNILNSN_7ScaleInE1ELSP_1EEEEEENS4_6LayoutINS5_IJNSA_ILi2EEESB_SB_EEENS5_IJSB_NSA_ILi0EEESV_EEEEENS5_IJNS4_10UnderscoreESY_SY_EEEEENS4_13SM90_TMA_LOADENS4_14ComposedLayoutINS4_7SwizzleILi2ELi4ELi3EEENS4_18smem_ptr_flag_bitsILi8EEENSS_INS5_IJNSA_ILi8EEESG_EEENS5_IJSG_SB_EEEEEEEvNS4_8identityES11_S1B_vS1C_EENS_8epilogue10collective6detail29Sm90TmaWarpSpecializedAdapterINS1F_15DefaultEpilogueISI_SJ_SJ_NS1E_6thread17LinearCombinationISI_Li1EffLNS1J_9ScaleType4KindE0ELNS_15FloatRoundStyleE2ESI_EENS1_15EpilogueDefaultEEEEEvvEEEEvNT_6ParamsE,@"STO_CUDA_ENTRY STV_DEFAULT"
_ZN7cutlass13device_kernelINS_4gemm6kernel13GemmUniversalIN4cute5tupleIJiiiiEEENS1_10collective13CollectiveMmaINS1_37MainloopSm90TmaGmmaWarpSpecializedFP8ILi7ENS5_IJNS4_1CILi1EEESB_SB_EEENS1_35KernelTmaWarpSpecializedCooperativeEEENS5_IJNSA_ILi256EEESF_NSA_ILi64EEEEEENS_12float_e4m3_tENS5_IJlSB_lEEESI_SJ_NS4_8TiledMMAINS4_8MMA_AtomIJNS4_4SM904GMMA31MMA_64x256x32_F32E4M3E4M3_SS_TNILNSN_7ScaleInE1ELSP_1EEEEEENS4_6LayoutINS5_IJNSA_ILi2EEESB_SB_EEENS5_IJSB_NSA_ILi0EEESV_EEEEENS5_IJNS4_10UnderscoreESY_SY_EEEEENS4_13SM90_TMA_LOADENS4_14ComposedLayoutINS4_7SwizzleILi2ELi4ELi3EEENS4_18smem_ptr_flag_bitsILi8EEENSS_INS5_IJNSA_ILi8EEESG_EEENS5_IJSG_SB_EEEEEEEvNS4_8identityES11_S1B_vS1C_EENS_8epilogue10collective6detail29Sm90TmaWarpSpecializedAdapterINS1F_15DefaultEpilogueISI_SJ_SJ_NS1E_6thread17LinearCombinationISI_Li1EffLNS1J_9ScaleType4KindE0ELNS_15FloatRoundStyleE2ESI_EENS1_15EpilogueDefaultEEEEEvvEEEEvNT_6ParamsE:
[----:B------:R-:W0:Y:S02]  /*0000*/  LDC R1, c[0x0][0x28] ;  /* 0x00000a00ff017b82 */ /* 0x000e240000000800 */
[----:B0-----:R-:W-:Y:S01]  /*0010*/  VIADD R1, R1, 0xfffff790 ;  /* 0xfffff79001017836 */ /* 0x001fe20000000000 */
[----:B------:R-:W0:Y:S01]  /*0020*/  S2R R2, SR_TID.X ;  /* 0x0000000000027919 */ /* 0x000e220000002100 */
[----:B------:R-:W-:Y:S01]  /*0030*/  ELECT P0, URZ, PT ;  /* 0x00000000003f782f */ /* 0x000fe20003800000 */
[----:B------:R-:W-:Y:S01]  /*0040*/  BSSY B0, `(.L_x_0) ;  /* 0x0000015000007945 */ /* 0x000fe20003800000 */
[--C-:B0-----:R-:W-:Y:S02]  /*0050*/  SHF.R.U32.HI R0, RZ, 0x5, R2.reuse ;  /* 0x00000005ff007819 */ /* 0x101fe40000011602 */
[----:B------:R-:W-:-:S03]  /*0060*/  SHF.R.U32.HI R2, RZ, 0x7, R2 ;  /* 0x00000007ff027819 */ /* 0x000fc60000011602 */
[----:B------:R-:W0:Y:S04]  /*0070*/  SHFL.IDX PT, R3, R0, RZ, 0x1f ;  /* 0x00001fff00037589 */ /* 0x000e2800000e0000 */
[----:B------:R-:W1:Y:S01]  /*0080*/  SHFL.IDX PT, R2, R2, RZ, 0x1f ;  /* 0x00001fff02027589 */ /* 0x000e6200000e0000 */
[----:B0-----:R-:W-:Y:S02]  /*0090*/  R2UR UR4, R3 ;  /* 0x00000000030472ca */ /* 0x001fe400000e0000 */
[----:B-1----:R-:W-:-:S11]  /*00a0*/  R2UR UR6, R2 ;  /* 0x00000000020672ca */ /* 0x002fd600000e0000 */
[----:B------:R-:W-:Y:S02]  /*00b0*/  USHF.R.S32.HI UR5, URZ, 0x1f, UR4 ;  /* 0x0000001f3f057899 */ /* 0x000fe40008011404 */
[----:B------:R-:W-:Y:S02]  /*00c0*/  ISETP.NE.OR P0, PT, RZ, UR4, !P0 ;  /* 0x00000004ff007c0c */ /* 0x000fe4000c705670 */
[----:B------:R-:W-:-:S04]  /*00d0*/  ULEA.HI UR5, UR5, UR4, URZ, 0x2 ;  /* 0x0000000405057291 */ /* 0x000fc8000f8f103f */
[----:B------:R-:W-:-:S04]  /*00e0*/  ULOP3.LUT UR5, UR5, 0xfffffffc, URZ, 0xc0, !UPT ;  /* 0xfffffffc05057892 */ /* 0x000fc8000f8ec03f */
[----:B------:R-:W-:-:S03]  /*00f0*/  UIADD3 UR8, UR4, -UR5, URZ ;  /* 0x8000000504087290 */ /* 0x000fc6000fffe03f */
[----:B------:R-:W-:Y:S09]  /*0100*/  @P0 BRA `(.L_x_1) ;  /* 0x0000000000200947 */ /* 0x000ff20003800000 */
[----:B------:R-:W-:Y:S02]  /*0110*/  ULDC.64 UR4, c[0x0][0x198] ;  /* 0x0000660000047ab9 */ /* 0x000fe40000000a00 */
[----:B------:R-:W-:Y:S02]  /*0120*/  UIADD3 UR10, UP0, UR4, 0xf0, URZ ;  /* 0x000000f0040a7890 */ /* 0x000fe4000ff1e03f */
[----:B------:R-:W-:Y:S02]  /*0130*/  UIADD3 UR4, UP1, UR4, 0x1f0, URZ ;  /* 0x000001f004047890 */ /* 0x000fe4000ff3e03f */
[----:B------:R-:W-:Y:S02]  /*0140*/  UIADD3.X UR11, URZ, UR5, URZ, UP0, !UPT ;  /* 0x000000053f0b7290 */ /* 0x000fe400087fe43f */
[----:B------:R-:W-:-:S07]  /*0150*/  UIADD3.X UR5, URZ, UR5, URZ, UP1, !UPT ;  /* 0x000000053f057290 */ /* 0x000fce0008ffe43f */
[----:B------:R0:W-:Y:S02]  /*0160*/  UTMACCTL.PF [UR10] ;  /* 0x000000000a0079b9 */ /* 0x0001e40008040000 */
[----:B------:R0:W-:Y:S02]  /*0170*/  UTMACCTL.PF [UR4] ;  /* 0x00000000040079b9 */ /* 0x0001e40008040000 */
[----:B0-----:R-:W-:Y:S01]  /*0180*/  NOP ;  /* 0x0000000000007918 */ /* 0x001fe20000000000 */
.L_x_1:
[----:B------:R-:W-:Y:S05]  /*0190*/  BSYNC B0 ;  /* 0x0000000000007941 */ /* 0x000fea0003800000 */
.L_x_0:
[----:B------:R-:W0:Y:S01]  /*01a0*/  SHFL.IDX PT, R2, R0, RZ, 0x1f ;  /* 0x00001fff00027589 */ /* 0x000e2200000e0000 */
[----:B------:R-:W-:Y:S01]  /*01b0*/  UISETP.NE.AND UP0, UPT, UR8, 0x3, UPT ;  /* 0x000000030800788c */ /* 0x000fe2000bf05270 */
[----:B------:R-:W-:Y:S01]  /*01c0*/  ISETP.NE.AND P1, PT, RZ, UR6, PT ;  /* 0x00000006ff007c0c */ /* 0x000fe2000bf25270 */
[----:B------:R-:W-:Y:S02]  /*01d0*/  UIADD3 UR10, UR6, -0x1, URZ ;  /* 0xffffffff060a7890 */ /* 0x000fe4000fffe03f */
[----:B------:R-:W-:Y:S02]  /*01e0*/  UISETP.EQ.OR UP0, UPT, UR8, URZ, !UP0 ;  /* 0x0000003f0800728c */ /* 0x000fe4000c702670 */
[----:B------:R-:W-:Y:S02]  /*01f0*/  UISETP.GE.U32.AND UP1, UPT, UR10, 0x2, UPT ;  /* 0x000000020a00788c */ /* 0x000fe4000bf26070 */
[----:B------:R-:W-:-:S04]  /*0200*/  UISETP.EQ.AND UP0, UPT, UR6, URZ, UP0 ;  /* 0x0000003f0600728c */ /* 0x000fc80008702270 */
[----:B------:R-:W-:-:S04]  /*0210*/  USEL UR13, URZ, 0x1, !UP0 ;  /* 0x000000013f0d7887 */ /* 0x000fc8000c000000 */
[----:B------:R-:W-:Y:S01]  /*0220*/  USEL UR13, UR13, 0x2, UP1 ;  /* 0x000000020d0d7887 */ /* 0x000fe20008800000 */
[----:B0-----:R-:W-:-:S13]  /*0230*/  ISETP.NE.AND P0, PT, R2, RZ, PT ;  /* 0x000000ff0200720c */ /* 0x001fda0003f05270 */
[----:B------:R-:W-:Y:S05]  /*0240*/  @P0 BRA `(.L_x_2) ;  /* 0x0000000000700947 */ /* 0x000fea0003800000 */
[----:B------:R-:W0:Y:S01]  /*0250*/  S2UR UR9, SR_CgaCtaId ;  /* 0x00000000000979c3 */ /* 0x000e220000008800 */
[----:B------:R-:W-:Y:S01]  /*0260*/  UMOV UR4, 0x400 ;  /* 0x0000040000047882 */ /* 0x000fe20000000000 */
[----:B------:R-:W-:Y:S01]  /*0270*/  UMOV UR5, 0x1 ;  /* 0x0000000100057882 */ /* 0x000fe20000000000 */
[----:B------:R-:W-:Y:S01]  /*0280*/  UMOV UR6, 0x100 ;  /* 0x0000010000067882 */ /* 0x000fe20000000000 */
[----:B------:R-:W-:Y:S01]  /*0290*/  ELECT P0, URZ, PT ;  /* 0x00000000003f782f */ /* 0x000fe20003800000 */
[----:B------:R-:W-:-:S04]  /*02a0*/  UIADD3 UR6, -UR6, 0x100000, URZ ;  /* 0x0010000006067890 */ /* 0x000fc8000fffe13f */
[----:B------:R-:W-:Y:S02]  /*02b0*/  USHF.L.U32 UR7, UR6, 0xb, URZ ;  /* 0x0000000b06077899 */ /* 0x000fe4000800063f */
[----:B------:R-:W-:Y:S02]  /*02c0*/  USHF.L.U32 UR6, UR6, 0x1, URZ ;  /* 0x0000000106067899 */ /* 0x000fe4000800063f */
[----:B0-----:R-:W-:Y:S02]  /*02d0*/  ULEA UR9, UR9, UR4, 0x18 ;  /* 0x0000000409097291 */ /* 0x001fe4000f8ec03f */
[----:B------:R-:W-:-:S04]  /*02e0*/  UIADD3 UR4, -UR5, 0x100000, URZ ;  /* 0x0010000005047890 */ /* 0x000fc8000fffe13f */
[----:B------:R-:W-:Y:S02]  /*02f0*/  USHF.L.U32 UR5, UR4, 0xb, URZ ;  /* 0x0000000b04057899 */ /* 0x000fe4000800063f */
[----:B------:R-:W-:Y:S01]  /*0300*/  USHF.L.U32 UR4, UR4, 0x1, URZ ;  /* 0x0000000104047899 */ /* 0x000fe2000800063f */
[----:B------:R-:W0:Y:S11]  /*0310*/  FENCE.VIEW.ASYNC.S ;  /* 0x00000000000073c6 */ /* 0x000e360000000000 */
[----:B0-----:R0:W1:Y:S01]  /*0320*/  SYNCS.EXCH.64 URZ, [UR9], UR4 ;  /* 0x00000004093f75b2 */ /* 0x0010620008000100 */
[----:B------:R0:W2:Y:S01]  /*0330*/  SYNCS.EXCH.64 URZ, [UR9+0x38], UR6 ;  /* 0x00003806093f75b2 */ /* 0x0000a20008000100 */
[----:B------:R0:W3:Y:S01]  /*0340*/  SYNCS.EXCH.64 URZ, [UR9+0x8], UR4 ;  /* 0x00000804093f75b2 */ /* 0x0000e20008000100 */
[----:B------:R0:W4:Y:S01]  /*0350*/  SYNCS.EXCH.64 URZ, [UR9+0x40], UR6 ;  /* 0x00004006093f75b2 */ /* 0x0001220008000100 */
[----:B------:R0:W0:Y:S01]  /*0360*/  SYNCS.EXCH.64 URZ, [UR9+0x10], UR4 ;  /* 0x00001004093f75b2 */ /* 0x0000220008000100 */
        /* <DEDUP_REMOVED lines=9> */
[----:B------:R-:W-:Y:S01]  /*0400*/  NOP ;  /* 0x0000000000007918 */ /* 0x000fe20000000000 */
.L_x_2:
[----:B------:R-:W5:Y:S01]  /*0410*/  LDC R2, c[0x0][0x65c] ;  /* 0x00019700ff027b82 */ /* 0x000f620000000800 */
[----:B------:R-:W1:Y:S01]  /*0420*/  SHFL.IDX PT, R0, R0, RZ, 0x1f ;  /* 0x00001fff00007589 */ /* 0x000e6200000e0000 */
[----:B------:R-:W-:Y:S01]  /*0430*/  ELECT P0, URZ, PT ;  /* 0x00000000003f782f */ /* 0x000fe20003800000 */
[----:B------:R-:W-:Y:S01]  /*0440*/  IMAD.MOV.U32 R3, RZ, RZ, RZ ;  /* 0x000000ffff037224 */ /* 0x000fe200078e00ff */
[----:B0-----:R-:W-:Y:S01]  /*0450*/  UMOV UR4, 0x20 ;  /* 0x0000002000047882 */ /* 0x001fe20000000000 */
[----:B------:R-:W0:Y:S01]  /*0460*/  S2R R11, SR_CTAID.Y ;  /* 0x00000000000b7919 */ /* 0x000e220000002600 */
[----:B------:R-:W-:Y:S01]  /*0470*/  NOP ;  /* 0x0000000000007918 */ /* 0x000fe20000000000 */
[----:B------:R-:W-:Y:S01]  /*0480*/  NOP ;  /* 0x0000000000007918 */ /* 0x000fe20000000000 */
[----:B-----5:R-:W-:Y:S02]  /*0490*/  ISETP.NE.AND P4, PT, R2, 0x1, PT ;  /* 0x000000010200780c */ /* 0x020fe40003f85270 */
[----:B------:R-:W5:Y:S01]  /*04a0*/  S2R R2, SR_CTAID.X ;  /* 0x0000000000027919 */ /* 0x000f620000002500 */
[----:B-1----:R-:W-:-:S10]  /*04b0*/  ISETP.NE.OR P0, PT, R0, RZ, !P0 ;  /* 0x000000ff0000720c */ /* 0x002fd40004705670 */
[----:B------:R-:W5:Y:S01]  /*04c0*/  @P4 LDC R7, c[0x0][0x10] ;  /* 0x00000400ff074b82 */ /* 0x000f620000000800 */
[----:B0-----:R-:W-:Y:S02]  /*04d0*/  @P4 IMAD.MOV.U32 R4, RZ, RZ, R11 ;  /* 0x000000ffff044224 */ /* 0x001fe400078e000b */
[----:B------:R-:W-:Y:S01]  /*04e0*/  VOTEU.ALL UP0, P0 ;  /* 0x00000000003f7886 */ /* 0x000fe20000000000 */
[----:B------:R-:W-:Y:S01]  /*04f0*/  @P4 IMAD.MOV.U32 R5, RZ, RZ, RZ ;  /* 0x000000ffff054224 */ /* 0x000fe200078e00ff */
[----:B------:R-:W-:Y:S01]  /*0500*/  VOTEU.ALL UP1, P0 ;  /* 0x00000000003f7886 */ /* 0x000fe20000020000 */
[----:B------:R-:W-:Y:S02]  /*0510*/  @P4 IMAD.MOV.U32 R13, RZ, RZ, RZ ;  /* 0x000000ffff0d4224 */ /* 0x000fe400078e00ff */
[----:B------:R-:W0:Y:S01]  /*0520*/  @!P4 LDC R9, c[0x0][0xc] ;  /* 0x00000300ff09cb82 */ /* 0x000e220000000800 */
[----:B------:R-:W-:Y:S01]  /*0530*/  @!UP0 UMOV UR6, 0x400 ;  /* 0x0000040000068882 */ /* 0x000fe20000000000 */
[----:B------:R-:W-:-:S04]  /*0540*/  @!UP0 UIADD3 UR4, -UR4, 0x100000, URZ ;  /* 0x0010000004048890 */ /* 0x000fc8000fffe13f */
[----:B------:R-:W-:Y:S02]  /*0550*/  @!UP0 USHF.L.U32 UR5, UR4, 0xb, URZ ;  /* 0x0000000b04058899 */ /* 0x000fe4000800063f */
[----:B------:R-:W-:Y:S01]  /*0560*/  @!UP0 USHF.L.U32 UR4, UR4, 0x1, URZ ;  /* 0x0000000104048899 */ /* 0x000fe2000800063f */
[----:B------:R-:W1:Y:S01]  /*0570*/  @!UP0 S2UR UR7, SR_CgaCtaId ;  /* 0x00000000000789c3 */ /* 0x000e620000008800 */
[----:B-----5:R-:W-:-:S04]  /*0580*/  @P4 IMAD.WIDE.U32 R6, R2, R7, R4 ;  /* 0x0000000702064225 */ /* 0x020fc800078e0004 */
[----:B------:R-:W-:Y:S02]  /*0590*/  @P4 IMAD.MOV.U32 R10, RZ, RZ, R6 ;  /* 0x000000ffff0a4224 */ /* 0x000fe400078e0006 */
[----:B------:R-:W-:Y:S02]  /*05a0*/  @P4 IMAD.IADD R14, R7, 0x1, R13 ;  /* 0x00000001070e4824 */ /* 0x000fe400078e020d */
[----:B0-----:R-:W-:-:S04]  /*05b0*/  @!P4 IMAD.WIDE.U32 R4, R9, R11, R2 ;  /* 0x0000000b0904c225 */ /* 0x001fc800078e0002 */
[----:B------:R-:W-:Y:S02]  /*05c0*/  @!P4 IMAD.MOV.U32 R10, RZ, RZ, R4 ;  /* 0x000000ffff0ac224 */ /* 0x000fe400078e0004 */
[----:B------:R-:W-:Y:S01]  /*05d0*/  @!P4 IMAD.MOV.U32 R14, RZ, RZ, R5 ;  /* 0x000000ffff0ec224 */ /* 0x000fe200078e0005 */
[----:B-1----:R-:W-:Y:S02]  /*05e0*/  @!UP0 ULEA UR6, UR7, UR6, 0x18 ;  /* 0x0000000607068291 */ /* 0x002fe4000f8ec03f */
[----:B------:R0:W-:Y:S01]  /*05f0*/  STL [R1+0x458], R10 ;  /* 0x0004580a01007387 */ /* 0x0001e20000100800 */
[----:B------:R-:W-:-:S03]  /*0600*/  VOTEU.ALL UP0, P0 ;  /* 0x00000000003f7886 */ /* 0x000fc60000000000 */
[----:B------:R0:W-:Y:S04]  /*0610*/  STL [R1+0x454], R14 ;  /* 0x0004540e01007387 */ /* 0x0001e80000100800 */
[----:B------:R-:W1:Y:S02]  /*0620*/  FENCE.VIEW.ASYNC.S ;  /* 0x00000000000073c6 */ /* 0x000e640000000000 */
[----:B-1----:R0:W2:Y:S01]  /*0630*/  @!UP0 SYNCS.EXCH.64 URZ, [UR6+0x80], UR4 ;  /* 0x00008004063f85b2 */ /* 0x0020a20008000100 */
[----:B------:R0:W2:Y:S01]  /*0640*/  @!UP1 SYNCS.EXCH.64 URZ, [UR6+0x88], UR4 ;  /* 0x00008804063f95b2 */ /* 0x0000a20008000100 */
[----:B------:R-:W-:Y:S01]  /*0650*/  NOP ;  /* 0x0000000000007918 */ /* 0x000fe20000000000 */
[----:B--234-:R-:W-:Y:S06]  /*0660*/  BAR.SYNC.DEFER_BLOCKING 0x0 ;  /* 0x0000000000007b1d */ /* 0x01cfec0000010000 */
[----:B0-----:R-:W-:Y:S05]  /*0670*/  @!P1 BRA `(.L_x_3) ;  /* 0x0000023400009947 */ /* 0x001fea0003800000 */
[----:B------:R-:W-:-:S06]  /*0680*/  UISETP.GT.U32.AND UP0, UPT, UR10, 0x1, UPT ;  /* 0x000000010a00788c */ /* 0x000fcc000bf04070 */
[----:B------:R-:W-:-:S13]  /*0690*/  PLOP3.LUT P0, PT, PT, PT, UP0, 0x80, 0x0 ;  /* 0x000000000000781c */ /* 0x000fda0003f0f008 */
[----:B------:R-:W-:Y:S05]  /*06a0*/  @P0 EXIT ;  /* 0x000000000000094d */ /* 0x000fea0003800000 */
[----:B------:R-:W-:Y:S01]  /*06b0*/  IMAD.MOV.U32 R5, RZ, RZ, -0x1 ;  /* 0xffffffffff057424 */ /* 0x000fe200078e00ff */
[----:B------:R-:W-:Y:S01]  /*06c0*/  ULDC.64 UR4, c[0x0][0x650] ;  /* 0x0001940000047ab9 */ /* 0x000fe20000000a00 */
[----:B------:R-:W-:Y:S01]  /*06d0*/  IMAD.MOV.U32 R4, RZ, RZ, -0x1 ;  /* 0xffffffffff047424 */ /* 0x000fe200078e00ff */
[----:B------:R-:W-:Y:S01]  /*06e0*/  ISETP.GE.U32.AND P0, PT, R10, UR4, PT ;  /* 0x000000040a007c0c */ /* 0x000fe2000bf06070 */
[----:B------:R-:W-:Y:S01]  /*06f0*/  UMOV UR10, 0xffffffff ;  /* 0xffffffff000a7882 */ /* 0x000fe20000000000 */
[----:B------:R0:W-:Y:S01]  /*0700*/  STL [R1+0x460], R5 ;  /* 0x0004600501007387 */ /* 0x0001e20000100800 */
[----:B------:R-:W-:Y:S02]  /*0710*/  PRMT R0, RZ, 0x7610, R0 ;  /* 0x00007610ff007816 */ /* 0x000fe40000000000 */
[----:B------:R-:W-:Y:S01]  /*0720*/  ISETP.GE.U32.AND.EX P0, PT, R14, UR5, PT, P0 ;  /* 0x000000050e007c0c */ /* 0x000fe2000bf06100 */
[----:B------:R0:W-:-:S12]  /*0730*/  STL [R1+0x45c], R4 ;  /* 0x00045c0401007387 */ /* 0x0001d80000100800 */
[----:B0-----:R-:W-:Y:S05]  /*0740*/  @P0 BRA `(.L_x_4) ;  /* 0x00000004006c0947 */ /* 0x001fea0003800000 */
[----:B------:R-:W-:Y:S01]  /*0750*/  ULDC.64 UR14, c[0x0][0x628] ;  /* 0x00018a00000e7ab9 */ /* 0x000fe20000000a00 */
[----:B------:R-:W0:Y:S01]  /*0760*/  LDC.64 R12, c[0x0][0x620] ;  /* 0x00018800ff0c7b82 */ /* 0x000e220000000a00 */
[----:B------:R-:W-:Y:S01]  /*0770*/  ISETP.NE.U32.AND P0, PT, RZ, UR14, PT ;  /* 0x0000000eff007c0c */ /* 0x000fe2000bf05070 */
[----:B------:R-:W-:Y:S01]  /*0780*/  ULDC UR11, c[0x0][0x630] ;  /* 0x00018c00000b7ab9 */ /* 0x000fe20000000800 */
[----:B------:R-:W-:Y:S02]  /*0790*/  R2UR UR4, R10 ;  /* 0x000000000a0472ca */ /* 0x000fe400000e0000 */
[----:B------:R-:W-:Y:S02]  /*07a0*/  ISETP.NE.AND.EX P0, PT, RZ, UR15, PT, P0 ;  /* 0x0000000fff007c0c */ /* 0x000fe4000bf05300 */
[----:B------:R-:W-:-:S11]  /*07b0*/  R2UR UR5, R14 ;  /* 0x000000000e0572ca */ /* 0x000fd600000e0000 */
[----:B------:R-:W-:Y:S05]  /*07c0*/  @!P0 BRA `(.L_x_5) ;  /* 0x0000000000308947 */ /* 0x000fea0003800000 */
[----:B------:R-:W-:Y:S01]  /*07d0*/  R2UR UR4, R10 ;  /* 0x000000000a0472ca */ /* 0x000fe200000e0000 */
[----:B------:R-:W-:Y:S01]  /*07e0*/  ULDC UR8, c[0x0][0x634] ;  /* 0x00018d0000087ab9 */ /* 0x000fe20000000800 */
[----:B------:R-:W-:-:S11]  /*07f0*/  R2UR UR10, R14 ;  /* 0x000000000e0a72ca */ /* 0x000fd600000e0000 */
[----:B------:R-:W-:-:S04]  /*0800*/  UIADD3 UR8, UP0, UR4, UR8, URZ ;  /* 0x0000000804087290 */ /* 0x000fc8000ff1e03f */
[----:B------:R-:W-:-:S04]  /*0810*/  UIADD3.X UR10, URZ, UR10, URZ, UP0, !UPT ;  /* 0x0000000a3f0a7290 */ /* 0x000fc800087fe43f */
[----:B------:R-:W-:-:S04]  /*0820*/  UIMAD.WIDE.U32 UR4, UR10, UR14, URZ ;  /* 0x0000000e0a0472a5 */ /* 0x000fc8000f8e003f */
[----:B------:R-:W-:Y:S02]  /*0830*/  UIMAD.WIDE.U32 UR6, UP0, UR8, UR15, UR4 ;  /* 0x0000000f080672a5 */ /* 0x000fe4000f800004 */
[----:B------:R-:W-:Y:S02]  /*0840*/  UIMAD.WIDE.U32 UR4, UR8, UR14, URZ ;  /* 0x0000000e080472a5 */ /* 0x000fe4000f8e003f */
[----:B------:R-:W-:Y:S02]  /*0850*/  UIADD3.X UR9, URZ, URZ, URZ, UP0, !UPT ;  /* 0x0000003f3f097290 */ /* 0x000fe400087fe43f */
[----:B------:R-:W-:Y:S01]  /*0860*/  UIADD3 URZ, UP0, UR5, UR6, URZ ;  /* 0x00000006053f7290 */ /* 0x000fe2000ff1e03f */
[----:B------:R-:W-:-:S03]  /*0870*/  UMOV UR8, UR7 ;  /* 0x0000000700087c82 */ /* 0x000fc60008000000 */
[----:B------:R-:W-:-:S12]  /*0880*/  UIMAD.WIDE.U32.X UR4, UR10, UR15, UR8, UP0 ;  /* 0x0000000f0a0472a5 */ /* 0x000fd800080e0408 */
.L_x_5:
[----:B------:R-:W-:Y:S01]  /*0890*/  USHF.R.U64 UR10, UR4, UR11, UR5 ;  /* 0x0000000b040a7299 */ /* 0x000fe20008001205 */
[----:B------:R-:W1:Y:S01]  /*08a0*/  LDC R8, c[0x0][0x618] ;  /* 0x00018600ff087b82 */ /* 0x000e620000000800 */
[----:B------:R-:W-:Y:S01]  /*08b0*/  USHF.R.U32.HI UR4, URZ, UR11, UR5 ;  /* 0x0000000b3f047299 */ /* 0x000fe20008011605 */
[----:B------:R-:W-:Y:S01]  /*08c0*/  I2FP.F32.U32 R0, R2 ;  /* 0x0000000200007245 */ /* 0x000fe20000201000 */
[----:B------:R-:W-:Y:S01]  /*08d0*/  IMAD.MOV.U32 R4, RZ, RZ, R10 ;  /* 0x000000ffff047224 */ /* 0x000fe200078e000a */
[----:B------:R-:W-:Y:S01]  /*08e0*/  ULDC UR5, c[0x0][0x150] ;  /* 0x0000540000057ab9 */ /* 0x000fe20000000800 */
[----:B------:R-:W-:Y:S01]  /*08f0*/  IADD3 R7, P0, RZ, -UR10, RZ ;  /* 0x8000000aff077c10 */ /* 0x000fe2000ff1e0ff */
[----:B------:R-:W-:Y:S02]  /*0900*/  IMAD.MOV.U32 R5, RZ, RZ, R14 ;  /* 0x000000ffff057224 */ /* 0x000fe400078e000e */
[----:B------:R-:W-:Y:S01]  /*0910*/  FMUL R0, R0, UR5 ;  /* 0x0000000500007c20 */ /* 0x000fe20008400000 */
[----:B------:R-:W2:Y:S01]  /*0920*/  LDC.64 R20, c[0x0][0x640] ;  /* 0x00019000ff147b82 */ /* 0x000ea20000000a00 */
[----:B------:R-:W-:Y:S01]  /*0930*/  IMAD.X R9, RZ, RZ, ~UR4, P0 ;  /* 0x80000004ff097e24 */ /* 0x000fe200080e06ff */
[----:B------:R-:W-:Y:S01]  /*0940*/  ULDC UR4, c[0x0][0x154] ;  /* 0x0000550000047ab9 */ /* 0x000fe20000000800 */
[----:B0-----:R-:W-:-:S02]  /*0950*/  IMAD.WIDE.U32 R4, R7, R12, R4 ;  /* 0x0000000c07047225 */ /* 0x001fc400078e0004 */
[----:B------:R-:W0:Y:S03]  /*0960*/  F2I.U32.TRUNC.NTZ R0, R0 ;  /* 0x0000000000007305 */ /* 0x000e26000020f000 */
[----:B------:R-:W3:Y:S01]  /*0970*/  LDC R3, c[0x0][0x144] ;  /* 0x00005100ff037b82 */ /* 0x000ee20000000800 */
[----:B------:R-:W-:-:S04]  /*0980*/  IMAD R6, R9, R12, RZ ;  /* 0x0000000c09067224 */ /* 0x000fc800078e02ff */
[----:B------:R-:W-:-:S03]  /*0990*/  IMAD R7, R7, R13, R6 ;  /* 0x0000000d07077224 */ /* 0x000fc600078e0206 */
[----:B------:R-:W4:Y:S01]  /*09a0*/  LDC R10, c[0x0][0x608] ;  /* 0x00018200ff0a7b82 */ /* 0x000f220000000800 */
[----:B------:R-:W-:Y:S02]  /*09b0*/  IMAD.IADD R5, R5, 0x1, R7 ;  /* 0x0000000105057824 */ /* 0x000fe400078e0207 */
[----:B------:R-:W-:Y:S02]  /*09c0*/  IMAD.MOV.U32 R7, RZ, RZ, -0x1 ;  /* 0xffffffffff077424 */ /* 0x000fe400078e00ff */
[----:B0-----:R-:W-:Y:S01]  /*09d0*/  IMAD.MOV R6, RZ, RZ, -R0 ;  /* 0x000000ffff067224 */ /* 0x001fe200078e0a00 */
[----:B-1----:R-:W-:Y:S02]  /*09e0*/  SHF.R.U64 R14, R4, R8, R5 ;  /* 0x00000008040e7219 */ /* 0x002fe40000001205 */
[----:B------:R-:W0:Y:S01]  /*09f0*/  LDC R18, c[0x0][0x658] ;  /* 0x00019600ff127b82 */ /* 0x000e220000000800 */
[----:B------:R-:W-:Y:S02]  /*0a00*/  I2FP.F32.U32 R4, R11 ;  /* 0x0000000b00047245 */ /* 0x000fe40000201000 */
[----:B--2---:R-:W-:-:S02]  /*0a10*/  ISETP.NE.U32.AND P0, PT, R20, RZ, PT ;  /* 0x000000ff1400720c */ /* 0x004fc40003f05070 */
[----:B------:R-:W-:Y:S01]  /*0a20*/  SHF.R.U32.HI R5, RZ, R8, R5 ;  /* 0x00000008ff057219 */ /* 0x000fe20000011605 */
[----:B------:R-:W-:Y:S01]  /*0a30*/  FMUL R4, R4, UR4 ;  /* 0x0000000404047c20 */ /* 0x000fe20008400000 */
[----:B------:R-:W-:Y:S01]  /*0a40*/  ISETP.NE.AND.EX P0, PT, R21, RZ, PT, P0 ;  /* 0x000000ff1500720c */ /* 0x000fe20003f05300 */
[----:B------:R-:W1:Y:S01]  /*0a50*/  LDC R12, c[0x0][0x148] ;  /* 0x00005200ff0c7b82 */ /* 0x000e620000000800 */
[----:B---3--:R-:W-:-:S07]  /*0a60*/  IMAD R0, R3, R6, R2 ;  /* 0x0000000603007224 */ /* 0x008fce00078e0202 */
[----:B------:R-:W2:Y:S01]  /*0a70*/  LDC R16, c[0x0][0x600] ;  /* 0x00018000ff107b82 */ /* 0x000ea20000000800 */
[-CC-:B----4-:R-:W-:Y:S02]  /*0a80*/  SHF.R.U64 R22, R14, R10.reuse, R5.reuse ;  /* 0x0000000a0e167219 */ /* 0x190fe40000001205 */
[----:B------:R-:W-:Y:S01]  /*0a90*/  SHF.R.U32.HI R3, RZ, R10, R5 ;  /* 0x0000000aff037219 */ /* 0x000fe20000011605 */
[----:B------:R-:W-:Y:S01]  /*0aa0*/  IMAD.MOV.U32 R5, RZ, RZ, 0x1 ;  /* 0x00000001ff057424 */ /* 0x000fe200078e00ff */
[----:B------:R3:W4:Y:S03]  /*0ab0*/  F2I.U32.TRUNC.NTZ R10, R4 ;  /* 0x00000004000a7305 */ /* 0x000726000020f000 */
[----:B------:R-:W1:Y:S01]  /*0ac0*/  LDC R15, c[0x0][0x648] ;  /* 0x00019200ff0f7b82 */ /* 0x000e620000000800 */
[-C--:B0-----:R-:W-:Y:S02]  /*0ad0*/  SHF.L.U32 R2, R7, R18.reuse, RZ ;  /* 0x0000001207027219 */ /* 0x081fe400000006ff */
[----:B------:R-:W-:-:S02]  /*0ae0*/  SHF.R.U64 R24, R22, R18, R3 ;  /* 0x0000001216187219 */ /* 0x000fc40000001203 */
[----:B------:R-:W-:Y:S02]  /*0af0*/  LOP3.LUT R9, RZ, R2, RZ, 0x33, !PT ;  /* 0x00000002ff097212 */ /* 0x000fe400078e33ff */
[-C--:B------:R-:W-:Y:S01]  /*0b00*/  SHF.R.U32.HI R3, RZ, R18.reuse, R3 ;  /* 0x00000012ff037219 */ /* 0x080fe20000011603 */
[----:B------:R-:W0:Y:S01]  /*0b10*/  LDC R17, c[0x0][0x638] ;  /* 0x00018e00ff117b82 */ /* 0x000e220000000800 */
[----:B------:R-:W-:Y:S01]  /*0b20*/  SHF.L.U32 R8, R5, R18, RZ ;  /* 0x0000001205087219 */ /* 0x000fe200000006ff */
[----:B------:R-:W-:-:S06]  /*0b30*/  IMAD.MOV.U32 R2, RZ, RZ, R24 ;  /* 0x000000ffff027224 */ /* 0x000fcc00078e0018 */
[----:B------:R-:W0:Y:S01]  /*0b40*/  LDC R19, c[0x0][0x610] ;  /* 0x00018400ff137b82 */ /* 0x000e220000000800 */
[----:B---34-:R-:W-:Y:S05]  /*0b50*/  @!P0 BRA `(.L_x_6) ;  /* 0x0000000000288947 */ /* 0x018fea0003800000 */
[----:B------:R-:W3:Y:S02]  /*0b60*/  LDC R7, c[0x0][0x64c] ;  /* 0x00019300ff077b82 */ /* 0x000ee40000000800 */
[----:B---3--:R-:W-:-:S05]  /*0b70*/  IADD3 R7, P0, R24, R7, RZ ;  /* 0x0000000718077210 */ /* 0x008fca0007f1e0ff */
[----:B------:R-:W-:-:S04]  /*0b80*/  IMAD.X R13, RZ, RZ, R3, P0 ;  /* 0x000000ffff0d7224 */ /* 0x000fc800000e0603 */
[----:B------:R-:W-:-:S04]  /*0b90*/  IMAD.WIDE.U32 R2, R13, R20, RZ ;  /* 0x000000140d027225 */ /* 0x000fc800078e00ff */
[----:B------:R-:W-:-:S04]  /*0ba0*/  IMAD.WIDE.U32 R4, P0, R7, R21, R2 ;  /* 0x0000001507047225 */ /* 0x000fc80007800002 */
[----:B------:R-:W-:-:S04]  /*0bb0*/  IMAD.WIDE.U32 R2, R7, R20, RZ ;  /* 0x0000001407027225 */ /* 0x000fc800078e00ff */
[----:B------:R-:W-:Y:S01]  /*0bc0*/  IMAD.X R7, RZ, RZ, RZ, P0 ;  /* 0x000000ffff077224 */ /* 0x000fe200000e06ff */
[----:B------:R-:W-:Y:S01]  /*0bd0*/  IADD3 RZ, P0, R3, R4, RZ ;  /* 0x0000000403ff7210 */ /* 0x000fe20007f1e0ff */
[----:B------:R-:W-:-:S04]  /*0be0*/  IMAD.MOV.U32 R6, RZ, RZ, R5 ;  /* 0x000000ffff067224 */ /* 0x000fc800078e0005 */
[----:B------:R-:W-:-:S08]  /*0bf0*/  IMAD.WIDE.U32.X R2, R13, R21, R6, P0 ;  /* 0x000000150d027225 */ /* 0x000fd000000e0406 */
.L_x_6:
[----:B-1----:R-:W-:Y:S01]  /*0c00*/  SHF.R.U64 R2, R2, R15, R3 ;  /* 0x0000000f02027219 */ /* 0x002fe20000001203 */
[----:B--2---:R-:W-:Y:S01]  /*0c10*/  VIADD R3, R16, 0xffffffff ;  /* 0xffffffff10037836 */ /* 0x004fe20000000000 */
[----:B------:R-:W-:Y:S01]  /*0c20*/  LOP3.LUT R9, R22, R9, RZ, 0xc0, !PT ;  /* 0x0000000916097212 */ /* 0x000fe200078ec0ff */
[----:B------:R-:W-:Y:S02]  /*0c30*/  IMAD.MOV R10, RZ, RZ, -R10 ;  /* 0x000000ffff0a7224 */ /* 0x000fe400078e0a0a */
[----:B------:R-:W-:Y:S01]  /*0c40*/  IMAD.MOV R4, RZ, RZ, -R2 ;  /* 0x000000ffff047224 */ /* 0x000fe200078e0a02 */
[----:B------:R-:W-:Y:S01]  /*0c50*/  LOP3.LUT R14, R14, R3, RZ, 0xc0, !PT ;  /* 0x000000030e0e7212 */ /* 0x000fe200078ec0ff */
[----:B------:R-:W-:Y:S02]  /*0c60*/  @P4 IMAD R0, R12, R10, R11 ;  /* 0x0000000a0c004224 */ /* 0x000fe400078e020b */
[----:B------:R-:W-:Y:S02]  /*0c70*/  IMAD R9, R8, R2, R9 ;  /* 0x0000000208097224 */ /* 0x000fe400078e0209 */
[----:B0-----:R-:W-:-:S02]  /*0c80*/  IMAD R3, R4, R17, R24 ;  /* 0x0000001104037224 */ /* 0x001fc400078e0218 */
[----:B------:R-:W-:Y:S02]  /*0c90*/  IMAD R2, R9, R19, R0 ;  /* 0x0000001309027224 */ /* 0x000fe400078e0200 */
[----:B------:R-:W-:Y:S02]  /*0ca0*/  IMAD R3, R3, R16, R14 ;  /* 0x0000001003037224 */ /* 0x000fe400078e020e */
[----:B------:R-:W-:-:S03]  /*0cb0*/  IMAD.MOV.U32 R0, RZ, RZ, 0x1 ;  /* 0x00000001ff007424 */ /* 0x000fc600078e00ff */
[----:B------:R-:W-:Y:S02]  /*0cc0*/  SEL R4, R3, R2, !P4 ;  /* 0x0000000203047207 */ /* 0x000fe40006000000 */
[----:B------:R-:W-:-:S03]  /*0cd0*/  SEL R2, R2, R3, !P4 ;  /* 0x0000000302027207 */ /* 0x000fc60006000000 */
[----:B------:R0:W-:Y:S04]  /*0ce0*/  STL [R1+0x45c], R4 ;  /* 0x00045c0401007387 */ /* 0x0001e80000100800 */
[----:B------:R0:W-:Y:S02]  /*0cf0*/  STL [R1+0x460], R2 ;  /* 0x0004600201007387 */ /* 0x0001e40000100800 */
.L_x_4:
[----:B------:R-:W-:-:S08]  /*0d00*/  NOP ;  /* 0x0000000000007918 */ /* 0x000fd00000000000 */
[----:B------:R-:W1:Y:S02]  /*0d10*/  USETMAXREG.TRY_ALLOC.CTAPOOL UP0, 0xf0 ;  /* 0x000000f0000079c8 */ /* 0x000e640008000600 */
[----:B-1----:R-:W-:-:S13]  /*0d20*/  PLOP3.LUT P0, PT, PT, PT, UP0, 0x80, 0x0 ;  /* 0x000000000000781c */ /* 0x002fda0003f0f008 */
[----:B------:R-:W-:Y:S05]  /*0d30*/  @!P0 BRA `(.L_x_4) ;  /* 0xfffffffc00f08947 */ /* 0x000fea000383ffff */
[----:B------:R-:W-:Y:S01]  /*0d40*/  ULDC.64 UR4, c[0x0][0x598] ;  /* 0x0001660000047ab9 */ /* 0x000fe20000000a00 */
[----:B------:R-:W-:Y:S01]  /*0d50*/  ULDC.64 UR20, c[0x0][0x208] ;  /* 0x0000820000147ab9 */ /* 0x000fe20000000a00 */
[----:B------:R-:W-:-:S04]  /*0d60*/  ISETP.NE.U32.AND P0, PT, RZ, UR4, PT ;  /* 0x00000004ff007c0c */ /* 0x000fc8000bf05070 */
[----:B------:R-:W-:-:S13]  /*0d70*/  ISETP.NE.AND.EX P0, PT, RZ, UR5, PT, P0 ;  /* 0x00000005ff007c0c */ /* 0x000fda000bf05300 */
[----:B------:R-:W-:Y:S05]  /*0d80*/  @!P0 BRA `(.L_x_7) ;  /* 0x0000000000208947 */ /* 0x000fea0003800000 */
[----:B0-----:R-:W0:Y:S02]  /*0d90*/  LDC.64 R2, c[0x0][0x598] ;  /* 0x00016600ff027b82 */ /* 0x001e240000000a00 */
[----:B0-----:R-:W2:Y:S02]  /*0da0*/  LDG.E.64 R2, desc[UR20][R2.64] ;  /* 0x0000001402027981 */ /* 0x001ea4000c1e1b00 */
[----:B--2---:R-:W-:-:S04]  /*0db0*/  ISETP.NE.U32.AND P0, PT, R2, RZ, PT ;  /* 0x000000ff0200720c */ /* 0x004fc80003f05070 */
[----:B------:R-:W-:-:S13]  /*0dc0*/  ISETP.NE.AND.EX P0, PT, R3, RZ, PT, P0 ;  /* 0x000000ff0300720c */ /* 0x000fda0003f05300 */
[----:B------:R-:W-:Y:S05]  /*0dd0*/  @!P0 BRA `(.L_x_7) ;  /* 0x00000000000c8947 */ /* 0x000fea0003800000 */
[----:B------:R-:W2:Y:S02]  /*0de0*/  LD.E R2, desc[UR20][R2.64] ;  /* 0x0000001402027980 */ /* 0x000ea4000c101900 */
[----:B--2---:R-:W-:Y:S01]  /*0df0*/  R2UR UR15, R2 ;  /* 0x00000000020f72ca */ /* 0x004fe200000e0000 */
[----:B------:R-:W-:-:S14]  /*0e00*/  BRA `(.L_x_8) ;  /* 0x0000000000247947 */ /* 0x000fdc0003800000 */
.L_x_7:
[----:B------:R-:W-:Y:S02]  /*0e10*/  ULDC.64 UR4, c[0x0][0x588] ;  /* 0x0001620000047ab9 */ /* 0x000fe40000000a00 */
[----:B------:R-:W-:-:S04]  /*0e20*/  ISETP.NE.U32.AND P0, PT, RZ, UR4, PT ;  /* 0x00000004ff007c0c */ /* 0x000fc8000bf05070 */
[----:B------:R-:W-:-:S13]  /*0e30*/  ISETP.NE.AND.EX P0, PT, RZ, UR5, PT, P0 ;  /* 0x00000005ff007c0c */ /* 0x000fda000bf05300 */
[----:B------:R-:W-:Y:S05]  /*0e40*/  @!P0 BRA `(.L_x_9) ;  /* 0x0000000000108947 */ /* 0x000fea0003800000 */
[----:B0-----:R-:W0:Y:S02]  /*0e50*/  LDC.64 R2, c[0x0][0x588] ;  /* 0x00016200ff027b82 */ /* 0x001e240000000a00 */
[----:B0-----:R-:W2:Y:S02]  /*0e60*/  LDG.E R2, desc[UR20][R2.64] ;  /* 0x0000001402027981 */ /* 0x001ea4000c1e1900 */
[----:B--2---:R-:W-:Y:S01]  /*0e70*/  R2UR UR15, R2 ;  /* 0x00000000020f72ca */ /* 0x004fe200000e0000 */
[----:B------:R-:W-:-:S14]  /*0e80*/  BRA `(.L_x_8) ;  /* 0x0000000000047947 */ /* 0x000fdc0003800000 */
.L_x_9:
[----:B------:R-:W-:-:S05]  /*0e90*/  ULDC UR15, c[0x0][0x580] ;  /* 0x00016000000f7ab9 */ /* 0x000fca0000000800 */
.L_x_8:
[----:B------:R-:W-:Y:S02]  /*0ea0*/  ULDC.64 UR4, c[0x0][0x5a0] ;  /* 0x0001680000047ab9 */ /* 0x000fe40000000a00 */
        /* <DEDUP_REMOVED lines=11> */
.L_x_10:
        /* <DEDUP_REMOVED lines=8> */
.L_x_12:
[----:B------:R-:W-:-:S05]  /*0fe0*/  ULDC UR22, c[0x0][0x584] ;  /* 0x0001610000167ab9 */ /* 0x000fca0000000800 */
.L_x_11:
[----:B------:R-:W-:-:S13]  /*0ff0*/  LOP3.LUT P0, RZ, R0, 0xff, RZ, 0xc0, !PT ;  /* 0x000000ff00ff7812 */ /* 0x000fda000780c0ff */
[----:B------:R-:W-:Y:S05]  /*1000*/  @!P0 EXIT ;  /* 0x000000000000894d */ /* 0x000fea0003800000 */
[----:B------:R-:W-:Y:S01]  /*1010*/  ULDC UR4, c[0x0][0x28c] ;  /* 0x0000a30000047ab9 */ /* 0x000fe20000000800 */
[----:B------:R-:W-:Y:S02]  /*1020*/  ULOP3.LUT UR23, UR13, 0x1, URZ, 0xfc, !UPT ;  /* 0x000000010d177892 */ /* 0x000fe4000f8efc3f */
[----:B------:R-:W-:-:S04]  /*1030*/  UIADD3 UR4, UR4, 0x3f, URZ ;  /* 0x0000003f04047890 */ /* 0x000fc8000fffe03f */
[----:B------:R-:W-:-:S04]  /*1040*/  USHF.R.S32.HI UR5, URZ, 0x1f, UR4 ;  /* 0x0000001f3f057899 */ /* 0x000fc80008011404 */
[----:B------:R-:W-:-:S03]  /*1050*/  ULEA.HI UR5, UR5, UR4, URZ, 0x6 ;  /* 0x0000000405057291 */ /* 0x000fc6000f8f303f */
[----:B------:R-:W-:Y:S01]  /*1060*/  UMOV UR4, URZ ;  /* 0x0000003f00047c82 */ /* 0x000fe20008000000 */
[----:B------:R-:W-:-:S03]  /*1070*/  USHF.R.S32.HI UR9, URZ, 0x6, UR5 ;  /* 0x000000063f097899 */ /* 0x000fc60008011405 */
[----:B------:R-:W-:-:S09]  /*1080*/  UMOV UR5, URZ ;  /* 0x0000003f00057c82 */ /* 0x000fd20008000000 */
.L_x_549:
[----:B------:R-:W-:Y:S01]  /*1090*/  STL [R1+0x450], RZ ;  /* 0x000450ff01007387 */ /* 0x000fe20000100800 */
[----:B-1----:R-:W1:Y:S01]  /*10a0*/  S2UR UR17, SR_CgaCtaId ;  /* 0x00000000001179c3 */ /* 0x002e620000008800 */
[----:B------:R-:W-:Y:S01]  /*10b0*/  UMOV UR16, 0x400 ;  /* 0x0000040000107882 */ /* 0x000fe20000000000 */
[----:B------:R-:W-:Y:S01]  /*10c0*/  UMOV UR6, URZ ;  /* 0x0000003f00067c82 */ /* 0x000fe20008000000 */
[----:B------:R-:W-:Y:S01]  /*10d0*/  STL [R1+0x44c], RZ ;  /* 0x00044cff01007387 */ /* 0x000fe20000100800 */
[----:B------:R-:W-:Y:S01]  /*10e0*/  UMOV UR7, URZ ;  /* 0x0000003f00077c82 */ /* 0x000fe20008000000 */
[----:B------:R-:W-:Y:S01]  /*10f0*/  UMOV UR8, URZ ;  /* 0x0000003f00087c82 */ /* 0x000fe20008000000 */
[----:B------:R-:W-:Y:S01]  /*1100*/  CS2R R236, SRZ ;  /* 0x0000000000ec7805 */ /* 0x000fe2000001ff00 */
[----:B------:R-:W-:Y:S01]  /*1110*/  STL [R1+0x448], RZ ;  /* 0x000448ff01007387 */ /* 0x000fe20000100800 */
[----:B0-2---:R-:W0:Y:S01]  /*1120*/  LDC R2, c[0x0][0x28c] ;  /* 0x0000a300ff027b82 */ /* 0x005e220000000800 */
[----:B------:R-:W-:-:S02]  /*1130*/  CS2R R234, SRZ ;  /* 0x0000000000ea7805 */ /* 0x000fc4000001ff00 */
[----:B------:R-:W-:Y:S01]  /*1140*/  CS2R R232, SRZ ;  /* 0x0000000000e87805 */ /* 0x000fe2000001ff00 */
[----:B------:R-:W-:Y:S01]  /*1150*/  STL [R1+0x444], RZ ;  /* 0x000444ff01007387 */ /* 0x000fe20000100800 */
[----:B------:R-:W-:Y:S02]  /*1160*/  CS2R R230, SRZ ;  /* 0x0000000000e67805 */ /* 0x000fe4000001ff00 */
[----:B------:R-:W-:Y:S02]  /*1170*/  CS2R R228, SRZ ;  /* 0x0000000000e47805 */ /* 0x000fe4000001ff00 */
[----:B------:R-:W-:Y:S01]  /*1180*/  CS2R R226, SRZ ;  /* 0x0000000000e27805 */ /* 0x000fe2000001ff00 */
[----:B------:R-:W-:Y:S01]  /*1190*/  STL [R1+0x440], RZ ;  /* 0x000440ff01007387 */ /* 0x000fe20000100800 */
[----:B------:R-:W-:Y:S02]  /*11a0*/  CS2R R224, SRZ ;  /* 0x0000000000e07805 */ /* 0x000fe4000001ff00 */
        /* <DEDUP_REMOVED lines=15> */
[----:B0-----:R-:W-:Y:S02]  /*12a0*/  ISETP.GE.AND P0, PT, R2, 0x1, PT ;  /* 0x000000010200780c */ /* 0x001fe40003f06270 */
        /* <DEDUP_REMOVED lines=47> */
[----:B------:R-:W-:Y:S01]  /*15a0*/  IMAD.MOV.U32 R3, RZ, RZ, RZ ;  /* 0x000000ffff037224 */ /* 0x000fe200078e00ff */
[----:B------:R-:W-:Y:S02]  /*15b0*/  CS2R R24, SRZ ;  /* 0x0000000000187805 */ /* 0x000fe4000001ff00 */
[----:B------:R-:W-:Y:S01]  /*15c0*/  CS2R R26, SRZ ;  /* 0x00000000001a7805 */ /* 0x000fe2000001ff00 */
[----:B------:R-:W-:Y:S01]  /*15d0*/  STL [R1+0x3fc], RZ ;  /* 0x0003fcff01007387 */ /* 0x000fe20000100800 */
[----:B------:R-:W-:-:S02]  /*15e0*/  CS2R R28, SRZ ;  /* 0x00000000001c7805 */ /* 0x000fc4000001ff00 */
[----:B------:R-:W-:Y:S02]  /*15f0*/  CS2R R30, SRZ ;  /* 0x00000000001e7805 */ /* 0x000fe4000001ff00 */
[----:B------:R-:W-:Y:S01]  /*1600*/  CS2R R32, SRZ ;  /* 0x0000000000207805 */ /* 0x000fe2000001ff00 */
[----:B------:R-:W-:Y:S01]  /*1610*/  STL [R1+0x3f8], RZ ;  /* 0x0003f8ff01007387 */ /* 0x000fe20000100800 */
[----:B------:R-:W-:Y:S02]  /*1620*/  CS2R R34, SRZ ;  /* 0x0000000000227805 */ /* 0x000fe4000001ff00 */
        /* <DEDUP_REMOVED lines=76> */
[----:B------:R-:W-:Y:S01]  /*1af0*/  CS2R R150, SRZ ;  /* 0x0000000000967805 */ /* 0x000fe2000001ff00 */
[----:B------:R-:W-:Y:S04]  /*1b00*/  STL [R1+0x3a8], RZ ;  /* 0x0003a8ff01007387 */ /* 0x000fe80000100800 */
        /* <DEDUP_REMOVED lines=106> */
[----:B------:R-:W-:Y:S04]  /*21b0*/  STL [R1], RZ ;  /* 0x000000ff01007387 */ /* 0x000fe80000100800 */
        /* <DEDUP_REMOVED lines=39> */
[----:B------:R-:W-:Y:S01]  /*2430*/  STL [R1+0xa0], RZ ;  /* 0x0000a0ff01007387 */ /* 0x000fe20000100800 */
[----:B------:R-:W0:Y:S03]  /*2440*/  S2R R0, SR_TID.X ;  /* 0x0000000000007919 */ /* 0x000e260000002100 */
        /* <DEDUP_REMOVED lines=8> */
[----:B0-----:R-:W-:-:S03]  /*24d0*/  LOP3.LUT R0, R0, 0x80, RZ, 0xc0, !PT ;  /* 0x0000008000007812 */ /* 0x001fc600078ec0ff */
[----:B------:R-:W-:Y:S01]  /*24e0*/  STL [R1+0xc4], RZ ;  /* 0x0000c4ff01007387 */ /* 0x000fe20000100800 */
[----:B------:R-:W-:-:S03]  /*24f0*/  SHF.R.U32.HI R0, RZ, 0x7, R0 ;  /* 0x00000007ff007819 */ /* 0x000fc60000011600 */
        /* <DEDUP_REMOVED lines=33> */
[----:B------:R-:W0:Y:S04]  /*2710*/  SHFL.IDX PT, R0, R0, RZ, 0x1f ;  /* 0x00001fff00007589 */ /* 0x000e2800000e0000 */
[----:B------:R2:W-:Y:S04]  /*2720*/  STL [R1+0x14c], RZ ;  /* 0x00014cff01007387 */ /* 0x0005e80000100800 */
[----:B------:R2:W-:Y:S04]  /*2730*/  STL [R1+0x150], RZ ;  /* 0x000150ff01007387 */ /* 0x0005e80000100800 */
[----:B------:R2:W-:Y:S04]  /*2740*/  STL [R1+0x154], RZ ;  /* 0x000154ff01007387 */ /* 0x0005e80000100800 */
[----:B------:R2:W-:Y:S04]  /*2750*/  STL [R1+0x158], RZ ;  /* 0x000158ff01007387 */ /* 0x0005e80000100800 */
[----:B------:R2:W-:Y:S04]  /*2760*/  STL [R1+0x15c], RZ ;  /* 0x00015cff01007387 */ /* 0x0005e80000100800 */
[----:B------:R2:W-:Y:S01]  /*2770*/  STL [R1+0x160], RZ ;  /* 0x000160ff01007387 */ /* 0x0005e20000100800 */
[----:B0-----:R-:W-:Y:S01]  /*2780*/  R2UR UR12, R0 ;  /* 0x00000000000c72ca */ /* 0x001fe200000e0000 */
[----:B------:R-:W-:-:S02]  /*2790*/  IMAD.U32 R0, RZ, RZ, UR4 ;  /* 0x00000004ff007e24 */ /* 0x000fc4000f8e00ff */
[----:B------:R2:W-:Y:S04]  /*27a0*/  STL [R1+0x164], RZ ;  /* 0x000164ff01007387 */ /* 0x0005e80000100800 */
[----:B------:R2:W-:Y:S04]  /*27b0*/  STL [R1+0x168], RZ ;  /* 0x000168ff01007387 */ /* 0x0005e80000100800 */
[----:B------:R2:W-:Y:S02]  /*27c0*/  STL [R1+0x16c], RZ ;  /* 0x00016cff01007387 */ /* 0x0005e40000100800 */
[----:B------:R-:W-:-:S02]  /*27d0*/  ULEA.HI UR11, UR12, UR12, URZ, 0x1 ;  /* 0x0000000c0c0b7291 */ /* 0x000fc4000f8f083f */
[----:B------:R2:W-:Y:S02]  /*27e0*/  STL [R1+0x170], RZ ;  /* 0x000170ff01007387 */ /* 0x0005e40000100800 */
[----:B------:R-:W-:Y:S02]  /*27f0*/  ULOP3.LUT UR14, UR11, 0xffffe, URZ, 0xc0, !UPT ;  /* 0x000ffffe0b0e7892 */ /* 0x000fe4000f8ec03f */
[----:B------:R2:W-:Y:S01]  /*2800*/  STL [R1+0x174], RZ ;  /* 0x000174ff01007387 */ /* 0x0005e20000100800 */
[----:B-1----:R-:W-:Y:S02]  /*2810*/  ULEA UR11, UR17, UR16, 0x18 ;  /* 0x00000010110b7291 */ /* 0x002fe4000f8ec03f */
[----:B------:R-:W-:Y:S01]  /*2820*/  UIADD3 UR14, UR12, -UR14, URZ ;  /* 0x8000000e0c0e7290 */ /* 0x000fe2000fffe03f */
[----:B------:R2:W-:Y:S03]  /*2830*/  STL [R1+0x178], RZ ;  /* 0x000178ff01007387 */ /* 0x0005e60000100800 */
[----:B------:R-:W-:Y:S01]  /*2840*/  ULEA UR14, UR14, UR11, 0xc ;  /* 0x0000000b0e0e7291 */ /* 0x000fe2000f8e603f */
[----:B------:R2:W-:Y:S03]  /*2850*/  STL [R1+0x17c], RZ ;  /* 0x00017cff01007387 */ /* 0x0005e60000100800 */
[----:B------:R-:W-:Y:S01]  /*2860*/  UIADD3 UR14, UR14, 0x180, URZ ;  /* 0x000001800e0e7890 */ /* 0x000fe2000fffe03f */
[----:B------:R2:W-:Y:S03]  /*2870*/  STL [R1+0x180], RZ ;  /* 0x000180ff01007387 */ /* 0x0005e60000100800 */
[----:B------:R-:W-:Y:S01]  /*2880*/  USHF.R.U32.HI UR12, URZ, 0x4, UR14 ;  /* 0x000000043f0c7899 */ /* 0x000fe2000801160e */
[----:B------:R2:W-:Y:S02]  /*2890*/  STL [R1+0x184], RZ ;  /* 0x000184ff01007387 */ /* 0x0005e40000100800 */
[----:B------:R-:W-:Y:S01]  /*28a0*/  UMOV UR14, UR5 ;  /* 0x00000005000e7c82 */ /* 0x000fe20008000000 */
[----:B------:R-:W-:Y:S01]  /*28b0*/  ULOP3.LUT UR12, UR12, 0x3fff, URZ, 0xc0, !UPT ;  /* 0x00003fff0c0c7892 */ /* 0x000fe2000f8ec03f */
[----:B------:R2:W-:Y:S04]  /*28c0*/  STL [R1+0x188], RZ ;  /* 0x000188ff01007387 */ /* 0x0005e80000100800 */
        /* <DEDUP_REMOVED lines=28> */
[----:B------:R2:W-:Y:S01]  /*2a90*/  STL [R1+0x1fc], RZ ;  /* 0x0001fcff01007387 */ /* 0x0005e20000100800 */
[----:B------:R-:W-:Y:S05]  /*2aa0*/  @!P0 BRA `(.L_x_13) ;  /* 0x0000004000c08947 */ /* 0x000fea0003800000 */
[----:B------:R-:W-:-:S06]  /*2ab0*/  UISETP.NE.AND UP0, UPT, UR23, 0x3, UPT ;  /* 0x000000031700788c */ /* 0x000fcc000bf05270 */
[----:B------:R-:W-:-:S13]  /*2ac0*/  PLOP3.LUT P1, PT, PT, PT, UP0, 0x80, 0x0 ;  /* 0x000000000000781c */ /* 0x000fda0003f2f008 */
[----:B------:R-:W-:Y:S05]  /*2ad0*/  @!P1 BRA `(.L_x_14) ;  /* 0x0000000000049947 */ /* 0x000fea0003800000 */
[----:B------:R-:W-:Y:S01]  /*2ae0*/  BPT.TRAP 0x1 ;  /* 0x000000040000795c */ /* 0x000fe20000300000 */
.L_x_14:
[----:B------:R-:W-:Y:S01]  /*2af0*/  ULEA UR6, UR5, UR11, 0x3 ;  /* 0x0000000b05067291 */ /* 0x000fe2000f8e183f */
[----:B------:R-:W-:-:S05]  /*2b00*/  IMAD.U32 R0, RZ, RZ, UR4 ;  /* 0x00000004ff007e24 */ /* 0x000fca000f8e00ff */
[----:B------:R-:W-:-:S04]  /*2b10*/  SHF.L.U32 R0, R0, 0x1f, RZ ;  /* 0x0000001f00007819 */ /* 0x000fc800000006ff */
[----:B------:R0:W1:Y:S01]  /*2b20*/  SYNCS.PHASECHK.TRANS64.TRYWAIT P0, [UR6], R0 ;  /* 0x00000000ff0075a7 */ /* 0x0000620008000146 */
[----:B------:R-:W-:Y:S05]  /*2b30*/  @!P1 BRA `(.L_x_15) ;  /* 0x0000000000049947 */ /* 0x000fea0003800000 */
[----:B------:R-:W-:Y:S01]  /*2b40*/  BPT.TRAP 0x1 ;  /* 0x000000040000795c */ /* 0x000fe20000300000 */
.L_x_15:
[----:B-1----:R-:W-:Y:S05]  /*2b50*/  @P0 BRA `(.L_x_16) ;  /* 0x0000000000080947 */ /* 0x002fea0003800000 */
[----:B------:R-:W1:Y:S02]  /*2b60*/  SYNCS.PHASECHK.TRANS64.TRYWAIT P0, [UR6], R0 ;  /* 0x00000000ff0075a7 */ /* 0x000e640008000146 */
[----:B-1----:R-:W-:Y:S05]  /*2b70*/  @!P0 BRA `(.L_x_17) ;  /* 0x0000022400e08947 */ /* 0x002fea0003800000 */
.L_x_16:
[----:B------:R-:W-:Y:S01]  /*2b80*/  UIADD3 UR6, UR11, 0x1c180, URZ ;  /* 0x0001c1800b067890 */ /* 0x000fe2000fffe03f */
[----:B------:R-:W-:Y:S01]  /*2b90*/  WARPGROUP.ARRIVE ;  /* 0x00000000000079c5 */ /* 0x000fe20000000000 */
[----:B------:R-:W-:Y:S02]  /*2ba0*/  ULOP3.LUT UR7, UR12, 0x10000, URZ, 0xfc, !UPT ;  /* 0x000100000c077892 */ /* 0x000fe4000f8efc3f */
[----:B------:R-:W-:Y:S02]  /*2bb0*/  USHF.R.U32.HI UR6, URZ, 0x4, UR6 ;  /* 0x000000043f067899 */ /* 0x000fe40008011606 */
[----:B------:R-:W-:Y:S02]  /*2bc0*/  ULEA UR7, UR5, UR7, 0xa ;  /* 0x0000000705077291 */ /* 0x000fe4000f8e503f */
[----:B------:R-:W-:Y:S01]  /*2bd0*/  ULOP3.LUT UR6, UR6, 0x3fff, URZ, 0xc0, !UPT ;  /* 0x00003fff06067892 */ /* 0x000fe2000f8ec03f */
[----:B------:R-:W-:Y:S01]  /*2be0*/  UMOV UR17, 0x80000020 ;  /* 0x8000002000117882 */ /* 0x000fe20000000000 */
[----:B------:R-:W-:-:S02]  /*2bf0*/  UMOV UR19, 0x80000020 ;  /* 0x8000002000137882 */ /* 0x000fc40000000000 */
[----:B------:R-:W-:Y:S01]  /*2c00*/  ULOP3.LUT UR6, UR6, 0x10000, URZ, 0xfc, !UPT ;  /* 0x0001000006067892 */ /* 0x000fe2000f8efc3f */
[----:B------:R-:W-:-:S03]  /*2c10*/  UMOV UR16, UR7 ;  /* 0x0000000700107c82 */ /* 0x000fc60008000000 */
[----:B------:R-:W-:-:S03]  /*2c20*/  ULEA UR8, UR5, UR6, 0xa ;  /* 0x0000000605087291 */ /* 0x000fc6000f8e503f */
[----:B------:R-:W-:-:S04]  /*2c30*/  UMOV UR6, 0x2 ;  /* 0x0000000200067882 */ /* 0x000fc80000000000 */
[----:B------:R-:W-:Y:S02]  /*2c40*/  UMOV UR18, UR8 ;  /* 0x0000000800127c82 */ /* 0x000fe40008000000 */
[----:B------:R-:W-:Y:S01]  /*2c50*/  QGMMA.64x256x32.F32.E4M3.E4M3 R24, gdesc[UR16], RZ, !UPT, gsb0 ;  /* 0x03e00000101879f3 */ /* 0x000fe2000c0008ff */
[----:B------:R-:W-:Y:S01]  /*2c60*/  UIADD3 UR16, UR7, 0x200, URZ ;  /* 0x0000020007107890 */ /* 0x000fe2000fffe03f */
[----:B------:R-:W-:Y:S01]  /*2c70*/  UMOV UR17, 0x80000020 ;  /* 0x8000002000117882 */ /* 0x000fe20000000000 */
[----:B------:R-:W-:Y:S02]  /*2c80*/  WARPGROUP.DEPBAR.LE gsb0, 0x0 ;  /* 0x00008000000079c5 */ /* 0x000fe40000010000 */
[----:B------:R-:W-:Y:S04]  /*2c90*/  STL.64 [R1], R24 ;  /* 0x0000001801007387 */ /* 0x000fe80000100a00 */
[----:B------:R-:W-:Y:S04]  /*2ca0*/  STL.64 [R1+0x8], R26 ;  /* 0x0000081a01007387 */ /* 0x000fe80000100a00 */
        /* <DEDUP_REMOVED lines=61> */
[----:B------:R3:W-:Y:S02]  /*3080*/  STL.64 [R1+0x1f8], R150 ;  /* 0x0001f89601007387 */ /* 0x0007e40000100a00 */
[----:B---3--:R-:W-:-:S06]  /*3090*/  WARPGROUP.ARRIVE ;  /* 0x00000000000079c5 */ /* 0x008fcc0000000000 */
[----:B------:R-:W-:Y:S03]  /*30a0*/  QGMMA.64x256x32.F32.E4M3.E4M3 R24, gdesc[UR16], RZ, !UPT, gsb0 ;  /* 0x03e00000101879f3 */ /* 0x000fe6000c0008ff */
[----:B------:R-:W-:Y:S02]  /*30b0*/  WARPGROUP.DEPBAR.LE gsb0, 0x0 ;  /* 0x00008000000079c5 */ /* 0x000fe40000010000 */
        /* <DEDUP_REMOVED lines=21> */
[----:B------:R3:W-:Y:S04]  /*3210*/  STL.64 [R1+0x470], R108 ;  /* 0x0004706c01007387 */ /* 0x0007e80000100a00 */
        /* <DEDUP_REMOVED lines=70> */
[----:B---3--:R-:W3:Y:S04]  /*3680*/  LDL.LU.64 R108, [R1] ;  /* 0x00000000016c7983 */ /* 0x008ee80000300a00 */
[----:B------:R-:W3:Y:S04]  /*3690*/  LDL.LU.64 R110, [R1+0x8] ;  /* 0x00000800016e7983 */ /* 0x000ee80000300a00 */
        /* <DEDUP_REMOVED lines=61> */
[----:B------:R-:W3:Y:S01]  /*3a70*/  LDL.LU.64 R234, [R1+0x1f8] ;  /* 0x0001f80001ea7983 */ /* 0x000ee20000300a00 */
[----:B------:R-:W-:-:S02]  /*3a80*/  UIADD3 UR16, UR7, 0x2, URZ ;  /* 0x0000000207107890 */ /* 0x000fc4000fffe03f */
[----:B------:R-:W-:Y:S01]  /*3a90*/  UIADD3 UR18, UR8, 0x2, URZ ;  /* 0x0000000208127890 */ /* 0x000fe2000fffe03f */
[----:B------:R-:W-:Y:S01]  /*3aa0*/  STL [R1+0x338], RZ ;  /* 0x000338ff01007387 */ /* 0x000fe20000100800 */
[----:B------:R-:W-:Y:S01]  /*3ab0*/  UMOV UR17, 0x80000020 ;  /* 0x8000002000117882 */ /* 0x000fe20000000000 */
[----:B------:R-:W-:Y:S02]  /*3ac0*/  UMOV UR19, 0x80000020 ;  /* 0x8000002000137882 */ /* 0x000fe40000000000 */
        /* <DEDUP_REMOVED lines=25> */
[----:B---3--:R-:W-:-:S06]  /*3c60*/  WARPGROUP.ARRIVE ;  /* 0x00000000000079c5 */ /* 0x008fcc0000000000 */
[----:B------:R-:W-:Y:S03]  /*3c70*/  QGMMA.64x256x32.F32.E4M3.E4M3 R108, gdesc[UR16], R108, gsb0 ;  /* 0x03e00000106c79f3 */ /* 0x000fe6000800086c */
[----:B------:R-:W-:Y:S02]  /*3c80*/  WARPGROUP.DEPBAR.LE gsb0, 0x0 ;  /* 0x00008000000079c5 */ /* 0x000fe40000010000 */
[----:B------:R-:W-:Y:S01]  /*3c90*/  STL.64 [R1], R108 ;  /* 0x0000006c01007387 */ /* 0x000fe20000100a00 */
[----:B------:R-:W-:Y:S01]  /*3ca0*/  UIADD3 UR16, UR7, 0x202, URZ ;  /* 0x0000020207107890 */ /* 0x000fe2000fffe03f */
[----:B------:R-:W-:Y:S02]  /*3cb0*/  IMAD.MOV.U32 R2, RZ, RZ, R234 ;  /* 0x000000ffff027224 */ /* 0x000fe400078e00ea */
[----:B------:R-:W-:Y:S01]  /*3cc0*/  STL.64 [R1+0x8], R110 ;  /* 0x0000086e01007387 */ /* 0x000fe20000100a00 */
[----:B------:R-:W-:Y:S01]  /*3cd0*/  UMOV UR17, 0x80000020 ;  /* 0x8000002000117882 */ /* 0x000fe20000000000 */
[----:B------:R-:W-:Y:S01]  /*3ce0*/  ULDC UR7, c[0x0][0x50c] ;  /* 0x0001430000077ab9 */ /* 0x000fe20000000800 */
[----:B01----:R-:W-:Y:S01]  /*3cf0*/  IMAD.MOV.U32 R0, RZ, RZ, R235 ;  /* 0x000000ffff007224 */ /* 0x003fe200078e00eb */
        /* <DEDUP_REMOVED lines=62> */
[----:B0-----:R-:W3:Y:S04]  /*40e0*/  LDL.LU.64 R150, [R1+0x518] ;  /* 0x0005180001967983 */ /* 0x001ee80000300a00 */
        /* <DEDUP_REMOVED lines=21> */
[----:B------:R-:W-:Y:S01]  /*4240*/  UISETP.NE.AND UP0, UPT, UR7, 0x2, UPT ;  /* 0x000000020700788c */ /* 0x000fe2000bf05270 */
[----:B------:R-:W-:-:S02]  /*4250*/  CS2R R236, SRZ ;  /* 0x0000000000ec7805 */ /* 0x000fc4000001ff00 */
[----:B-1----:R-:W-:Y:S01]  /*4260*/  CS2R R234, SRZ ;  /* 0x0000000000ea7805 */ /* 0x002fe2000001ff00 */
[----:B------:R0:W-:Y:S01]  /*4270*/  STL [R1+0x2d0], RZ ;  /* 0x0002d0ff01007387 */ /* 0x0001e20000100800 */
[----:B------:R-:W-:Y:S01]  /*4280*/  USEL UR7, URZ, 0x1, UP0 ;  /* 0x000000013f077887 */ /* 0x000fe20008000000 */
[----:B------:R-:W-:Y:S02]  /*4290*/  CS2R R232, SRZ ;  /* 0x0000000000e87805 */ /* 0x000fe4000001ff00 */
[----:B------:R-:W-:Y:S01]  /*42a0*/  CS2R R230, SRZ ;  /* 0x0000000000e67805 */ /* 0x000fe2000001ff00 */
[----:B------:R0:W-:Y:S01]  /*42b0*/  STL [R1+0x2cc], RZ ;  /* 0x0002ccff01007387 */ /* 0x0001e20000100800 */
[----:B------:R-:W-:Y:S02]  /*42c0*/  CS2R R228, SRZ ;  /* 0x0000000000e47805 */ /* 0x000fe4000001ff00 */
[----:B------:R-:W-:Y:S02]  /*42d0*/  CS2R R226, SRZ ;  /* 0x0000000000e27805 */ /* 0x000fe4000001ff00 */
[----:B------:R-:W-:Y:S01]  /*42e0*/  ISETP.NE.AND P0, PT, RZ, UR7, PT ;  /* 0x00000007ff007c0c */ /* 0x000fe2000bf05270 */
[----:B------:R0:W-:Y:S01]  /*42f0*/  STL [R1+0x2c8], RZ ;  /* 0x0002c8ff01007387 */ /* 0x0001e20000100800 */
[----:B------:R-:W-:-:S02]  /*4300*/  CS2R R224, SRZ ;  /* 0x0000000000e07805 */ /* 0x000fc4000001ff00 */
[----:B------:R-:W-:Y:S02]  /*4310*/  CS2R R222, SRZ ;  /* 0x0000000000de7805 */ /* 0x000fe4000001ff00 */
[----:B------:R-:W-:Y:S01]  /*4320*/  CS2R R220, SRZ ;  /* 0x0000000000dc7805 */ /* 0x000fe2000001ff00 */
[----:B------:R0:W-:Y:S01]  /*4330*/  STL [R1+0x2c4], RZ ;  /* 0x0002c4ff01007387 */ /* 0x0001e20000100800 */
[----:B------:R-:W-:Y:S02]  /*4340*/  CS2R R218, SRZ ;  /* 0x0000000000da7805 */ /* 0x000fe4000001ff00 */
[----:B------:R-:W-:Y:S02]  /*4350*/  CS2R R216, SRZ ;  /* 0x0000000000d87805 */ /* 0x000fe4000001ff00 */
[----:B------:R-:W-:Y:S01]  /*4360*/  CS2R R214, SRZ ;  /* 0x0000000000d67805 */ /* 0x000fe2000001ff00 */
        /* <DEDUP_REMOVED lines=54> */
[----:B------:R-:W-:Y:S01]  /*46d0*/  CS2R R4, SRZ ;  /* 0x0000000000047805 */ /* 0x000fe2000001ff00 */
[----:B------:R-:W-:Y:S01]  /*46e0*/  IMAD.MOV.U32 R3, RZ, RZ, RZ ;  /* 0x000000ffff037224 */ /* 0x000fe200078e00ff */
        /* <DEDUP_REMOVED lines=35> */
[----:B---3--:R-:W-:-:S06]  /*4920*/  WARPGROUP.ARRIVE ;  /* 0x00000000000079c5 */ /* 0x008fcc0000000000 */
[----:B------:R-:W-:Y:S03]  /*4930*/  QGMMA.64x256x32.F32.E4M3.E4M3 R24, gdesc[UR16], R24, gsb0 ;  /* 0x03e00000101879f3 */ /* 0x000fe60008000818 */
[----:B------:R-:W-:Y:S02]  /*4940*/  WARPGROUP.DEPBAR.LE gsb0, 0x0 ;  /* 0x00008000000079c5 */ /* 0x000fe40000010000 */
[----:B0-----:R-:W-:Y:S05]  /*4950*/  @!P0 BRA `(.L_x_18) ;  /* 0x0000002000f88947 */ /* 0x001fea0003800000 */
[----:B------:R-:W3:Y:S04]  /*4960*/  LDL R3, [R1] ;  /* 0x0000000001037983 */ /* 0x000ee80000100800 */
[----:B------:R-:W4:Y:S04]  /*4970*/  LDL R4, [R1+0x4] ;  /* 0x0000040001047983 */ /* 0x000f280000100800 */
[----:B------:R-:W5:Y:S04]  /*4980*/  LDL R5, [R1+0x8] ;  /* 0x0000080001057983 */ /* 0x000f680000100800 */
[----:B------:R-:W2:Y:S04]  /*4990*/  LDL R6, [R1+0xc] ;  /* 0x00000c0001067983 */ /* 0x000ea80000100800 */
        /* <DEDUP_REMOVED lines=101> */
[----:B------:R0:W-:Y:S04]  /*4ff0*/  STL [R1+0x4bc], R131 ;  /* 0x0004bc8301007387 */ /* 0x0001e80000100800 */
[----:B0-----:R-:W2:Y:S04]  /*5000*/  LDL R131, [R1+0x1a4] ;  /* 0x0001a40001837983 */ /* 0x001ea80000100800 */
        /* <DEDUP_REMOVED lines=39> */
[----:B0-----:R-:W2:Y:S01]  /*5280*/  LDL R151, [R1+0x1f4] ;  /* 0x0001f40001977983 */ /* 0x001ea20000100800 */
[----:B------:R-:W-:-:S01]  /*5290*/  FADD R2, RZ, R2 ;  /* 0x00000002ff027221 */ /* 0x000fc20000000000 */
[----:B------:R-:W-:Y:S01]  /*52a0*/  FADD R0, RZ, R0 ;  /* 0x00000000ff007221 */ /* 0x000fe20000000000 */
[----:B---3--:R-:W-:-:S01]  /*52b0*/  FADD R3, RZ, R3 ;  /* 0x00000003ff037221 */ /* 0x008fc20000000000 */
[----:B----4-:R-:W-:Y:S01]  /*52c0*/  FADD R4, RZ, R4 ;  /* 0x00000004ff047221 */ /* 0x010fe20000000000 */
[----:B-----5:R-:W-:-:S01]  /*52d0*/  FADD R5, RZ, R5 ;  /* 0x00000005ff057221 */ /* 0x020fc20000000000 */
[----:B--2---:R-:W-:Y:S01]  /*52e0*/  FADD R6, RZ, R6 ;  /* 0x00000006ff067221 */ /* 0x004fe20000000000 */
[----:B------:R-:W-:-:S01]  /*52f0*/  FADD R7, RZ, R7 ;  /* 0x00000007ff077221 */ /* 0x000fc20000000000 */
[----:B------:R-:W-:Y:S01]  /*5300*/  FADD R8, RZ, R8 ;  /* 0x00000008ff087221 */ /* 0x000fe20000000000 */
        /* <DEDUP_REMOVED lines=13> */
[----:B------:R-:W2:Y:S01]  /*53e0*/  LDL.LU R131, [R1+0x4bc] ;  /* 0x0004bc0001837983 */ /* 0x000ea20000300800 */
        /* <DEDUP_REMOVED lines=13> */
[----:B------:R-:W3:Y:S01]  /*54c0*/  LDL.LU R132, [R1+0x4b8] ;  /* 0x0004b80001847983 */ /* 0x000ee20000300800 */
        /* <DEDUP_REMOVED lines=16> */
[----:B------:R0:W-:Y:S01]  /*55d0*/  STL [R1+0x200], R133 ;  /* 0x0002008501007387 */ /* 0x0001e20000100800 */
        /* <DEDUP_REMOVED lines=9> */
[----:B0-----:R-:W4:Y:S01]  /*5670*/  LDL.LU R133, [R1+0x4b4] ;  /* 0x0004b40001857983 */ /* 0x001f220000300800 */
[----:B------:R-:W-:-:S01]  /*5680*/  FADD R184, RZ, R184 ;  /* 0x000000b8ffb87221 */ /* 0x000fc20000000000 */
[----:B------:R-:W-:Y:S01]  /*5690*/  FADD R185, RZ, R185 ;  /* 0x000000b9ffb97221 */ /* 0x000fe20000000000 */
[----:B------:R-:W-:-:S01]  /*56a0*/  FADD R186, RZ, R186 ;  /* 0x000000baffba7221 */ /* 0x000fc20000000000 */
        /* <DEDUP_REMOVED lines=10> */
[----:B0-----:R-:W5:Y:S01]  /*5750*/  LDL.LU R134, [R1+0x4b0] ;  /* 0x0004b00001867983 */ /* 0x001f620000300800 */
        /* <DEDUP_REMOVED lines=52> */
[----:B0-----:R-:W5:Y:S04]  /*5aa0*/  LDL.LU R138, [R1+0x4a0] ;  /* 0x0004a000018a7983 */ /* 0x001f680000300800 */
[----:B------:R0:W-:Y:S01]  /*5ab0*/  STL [R1+0x218], R139 ;  /* 0x0002188b01007387 */ /* 0x0001e20000100800 */
[----:B------:R-:W-:-:S03]  /*5ac0*/  FADD R140, RZ, R140 ;  /* 0x0000008cff8c7221 */ /* 0x000fc60000000000 */
        /* <DEDUP_REMOVED lines=34> */
[----:B------:R0:W-:Y:S04]  /*5cf0*/  STL [R1+0x248], R151 ;  /* 0x0002489701007387 */ /* 0x0001e80000100800 */
[----:B0-----:R-:W5:Y:S04]  /*5d00*/  LDL.LU R151, [R1+0x46c] ;  /* 0x00046c0001977983 */ /* 0x001f680000300800 */
[----:B------:R0:W-:Y:S04]  /*5d10*/  STL [R1+0x24c], R2 ;  /* 0x00024c0201007387 */ /* 0x0001e80000100800 */
[----:B------:R1:W-:Y:S01]  /*5d20*/  STL [R1+0x250], R0 ;  /* 0x0002500001007387 */ /* 0x0003e20000100800 */
[----:B0-----:R-:W-:-:S01]  /*5d30*/  FADD R2, RZ, R24 ;  /* 0x00000018ff027221 */ /* 0x001fc20000000000 */
[----:B-1----:R-:W-:-:S04]  /*5d40*/  FADD R0, RZ, R25 ;  /* 0x00000019ff007221 */ /* 0x002fc80000000000 */
        /* <DEDUP_REMOVED lines=211> */
[----:B--2---:R-:W-:-:S04]  /*6a80*/  FADD R0, RZ, R131 ;  /* 0x00000083ff007221 */ /* 0x004fc80000000000 */
[----:B------:R3:W-:Y:S04]  /*6a90*/  STL [R1+0x3fc], R2 ;  /* 0x0003fc0201007387 */ /* 0x0007e80000100800 */
[----:B------:R4:W-:Y:S01]  /*6aa0*/  STL [R1+0x400], R0 ;  /* 0x0004000001007387 */ /* 0x0009e20000100800 */
[----:B---3--:R-:W-:-:S01]  /*6ab0*/  FADD R2, RZ, R132 ;  /* 0x00000084ff027221 */ /* 0x008fc20000000000 */
[----:B----4-:R-:W-:-:S04]  /*6ac0*/  FADD R0, RZ, R133 ;  /* 0x00000085ff007221 */ /* 0x010fc80000000000 */
[----:B------:R5:W-:Y:S04]  /*6ad0*/  STL [R1+0x404], R2 ;  /* 0x0004040201007387 */ /* 0x000be80000100800 */
[----:B------:R0:W-:Y:S01]  /*6ae0*/  STL [R1+0x408], R0 ;  /* 0x0004080001007387 */ /* 0x0001e20000100800 */
[----:B-----5:R-:W-:-:S01]  /*6af0*/  FADD R2, RZ, R134 ;  /* 0x00000086ff027221 */ /* 0x020fc20000000000 */
[----:B0-----:R-:W-:-:S04]  /*6b00*/  FADD R0, RZ, R135 ;  /* 0x00000087ff007221 */ /* 0x001fc80000000000 */
        /* <DEDUP_REMOVED lines=34> */
[----:B------:R-:W-:-:S05]  /*6d30*/  UMOV UR6, URZ ;  /* 0x0000003f00067c82 */ /* 0x000fca0008000000 */
.L_x_18:
[----:B------:R-:W-:-:S04]  /*6d40*/  UIADD3 UR14, UR5, 0x1, URZ ;  /* 0x00000001050e7890 */ /* 0x000fc8000fffe03f */
[----:B------:R-:W-:-:S04]  /*6d50*/  UISETP.NE.AND UP0, UPT, UR14, 0x7, UPT ;  /* 0x000000070e00788c */ /* 0x000fc8000bf05270 */
[----:B------:R-:W-:Y:S02]  /*6d60*/  USEL UR8, URZ, 0x1, UP0 ;  /* 0x000000013f087887 */ /* 0x000fe40008000000 */
[----:B------:R-:W-:Y:S02]  /*6d70*/  USEL UR14, UR14, URZ, UP0 ;  /* 0x0000003f0e0e7287 */ /* 0x000fe40008000000 */
[----:B------:R-:W-:-:S06]  /*6d80*/  ULOP3.LUT UR8, UR4, UR8, URZ, 0x3c, !UPT ;  /* 0x0000000804087292 */ /* 0x000fcc000f8e3c3f */
[----:B0-----:R-:W-:Y:S01]  /*6d90*/  IMAD.U32 R0, RZ, RZ, UR8 ;  /* 0x00000008ff007e24 */ /* 0x001fe2000f8e00ff */
[----:B------:R-:W-:-:S06]  /*6da0*/  UMOV UR8, 0x1 ;  /* 0x0000000100087882 */ /* 0x000fcc0000000000 */
.L_x_13:
[----:B------:R-:W-:-:S04]  /*6db0*/  UISETP.LT.AND UP0, UPT, UR9, 0x1, UPT ;  /* 0x000000010900788c */ /* 0x000fc8000bf01270 */
[----:B------:R-:W-:-:S04]  /*6dc0*/  USEL UR16, UR9, 0x1, UP0 ;  /* 0x0000000109107887 */ /* 0x000fc80008000000 */
[----:B------:R-:W-:-:S04]  /*6dd0*/  UIADD3 UR16, UR9, -UR16, URZ ;  /* 0x8000001009107290 */ /* 0x000fc8000fffe03f */
[----:B------:R-:W-:-:S06]  /*6de0*/  UISETP.GE.AND UP0, UPT, UR16, 0x1, UPT ;  /* 0x000000011000788c */ /* 0x000fcc000bf06270 */
[----:B------:R-:W-:-:S13]  /*6df0*/  PLOP3.LUT P0, PT, PT, PT, UP0, 0x80, 0x0 ;  /* 0x000000000000781c */ /* 0x000fda0003f0f008 */
[----:B------:R-:W-:Y:S05]  /*6e00*/  @!P0 BRA `(.L_x_19) ;  /* 0x0000006000508947 */ /* 0x000fea0003800000 */
[----:B------:R-:W-:Y:S01]  /*6e10*/  UMOV UR24, UR16 ;  /* 0x0000001000187c82 */ /* 0x000fe20008000000 */
[----:B------:R-:W-:Y:S01]  /*6e20*/  UMOV UR25, UR5 ;  /* 0x0000000500197c82 */ /* 0x000fe20008000000 */
[----:B------:R-:W-:-:S05]  /*6e30*/  ULDC UR26, c[0x0][0x50c] ;  /* 0x00014300001a7ab9 */ /* 0x000fca0000000800 */
.L_x_27:
[----:B------:R-:W-:-:S06]  /*6e40*/  UISETP.NE.AND UP0, UPT, UR23, 0x3, UPT ;  /* 0x000000031700788c */ /* 0x000fcc000bf05270 */
[----:B------:R-:W-:-:S13]  /*6e50*/  PLOP3.LUT P1, PT, PT, PT, UP0, 0x80, 0x0 ;  /* 0x000000000000781c */ /* 0x000fda0003f2f008 */
[----:B0-----:R-:W-:Y:S05]  /*6e60*/  @!P1 BRA `(.L_x_20) ;  /* 0x0000000000049947 */ /* 0x001fea0003800000 */
[----:B------:R-:W-:Y:S01]  /*6e70*/  BPT.TRAP 0x1 ;  /* 0x000000040000795c */ /* 0x000fe20000300000 */
.L_x_20:
[----:B------:R-:W0:Y:S01]  /*6e80*/  S2UR UR16, SR_CgaCtaId ;  /* 0x00000000001079c3 */ /* 0x000e220000008800 */
[----:B------:R-:W-:Y:S01]  /*6e90*/  UMOV UR11, 0x400 ;  /* 0x00000400000b7882 */ /* 0x000fe20000000000 */
[----:B------:R-:W-:Y:S01]  /*6ea0*/  SHF.L.U32 R2, R0, 0x1f, RZ ;  /* 0x0000001f00027819 */ /* 0x000fe200000006ff */
[----:B0-----:R-:W-:-:S04]  /*6eb0*/  ULEA UR11, UR16, UR11, 0x18 ;  /* 0x0000000b100b7291 */ /* 0x001fc8000f8ec03f */
[----:B------:R-:W-:-:S09]  /*6ec0*/  ULEA UR16, UR14, UR11, 0x3 ;  /* 0x0000000b0e107291 */ /* 0x000fd2000f8e183f */
[----:B------:R0:W1:Y:S01]  /*6ed0*/  SYNCS.PHASECHK.TRANS64.TRYWAIT P0, [UR16], R2 ;  /* 0x00000002ff0075a7 */ /* 0x0000620008000150 */
[----:B------:R-:W-:Y:S05]  /*6ee0*/  @!P1 BRA `(.L_x_21) ;  /* 0x0000000000049947 */ /* 0x000fea0003800000 */
[----:B------:R-:W-:Y:S01]  /*6ef0*/  BPT.TRAP 0x1 ;  /* 0x000000040000795c */ /* 0x000fe20000300000 */
.L_x_21:
[----:B-1----:R-:W-:Y:S05]  /*6f00*/  @P0 BRA `(.L_x_22) ;  /* 0x0000000000080947 */ /* 0x002fea0003800000 */
[----:B------:R-:W1:Y:S02]  /*6f10*/  SYNCS.PHASECHK.TRANS64.TRYWAIT P0, [UR16], R2 ;  /* 0x00000002ff0075a7 */ /* 0x000e640008000150 */
[----:B-1----:R-:W-:Y:S05]  /*6f20*/  @!P0 BRA `(.L_x_23) ;  /* 0x000001e4000c8947 */ /* 0x002fea0003800000 */
.L_x_22:
        /* <DEDUP_REMOVED lines=64> */
[----:B-1----:R-:W3:Y:S04]  /*7330*/  LDL.LU.64 R108, [R1] ;  /* 0x00000000016c7983 */ /* 0x002ee80000300a00 */
        /* <DEDUP_REMOVED lines=64> */
[----:B------:R-:W-:Y:S02]  /*7740*/  UISETP.NE.AND UP0, UPT, UR7, URZ, UPT ;  /* 0x0000003f0700728c */ /* 0x000fe4000bf05270 */
[----:B------:R-:W-:Y:S02]  /*7750*/  USHF.R.U32.HI UR16, URZ, 0x4, UR16 ;  /* 0x000000043f107899 */ /* 0x000fe40008011610 */
[----:B------:R-:W-:Y:S02]  /*7760*/  USEL UR8, UR8, URZ, !UP0 ;  /* 0x0000003f08087287 */ /* 0x000fe4000c000000 */
[----:B------:R-:W-:Y:S02]  /*7770*/  ULOP3.LUT UR16, UR16, 0x3fff, URZ, 0xc0, !UPT ;  /* 0x00003fff10107892 */ /* 0x000fe4000f8ec03f */
[----:B------:R-:W-:Y:S02]  /*7780*/  UISETP.NE.U32.AND UP0, UPT, UR8, URZ, UPT ;  /* 0x0000003f0800728c */ /* 0x000fe4000bf05070 */
[----:B------:R-:W-:-:S02]  /*7790*/  ULOP3.LUT UR7, UR12, 0x10000, URZ, 0xfc, !UPT ;  /* 0x000100000c077892 */ /* 0x000fc4000f8efc3f */
[----:B------:R-:W-:Y:S02]  /*77a0*/  ULOP3.LUT UR8, UR16, 0x10000, URZ, 0xfc, !UPT ;  /* 0x0001000010087892 */ /* 0x000fe4000f8efc3f */
[----:B------:R-:W-:Y:S02]  /*77b0*/  ULEA UR7, UR14, UR7, 0xa ;  /* 0x000000070e077291 */ /* 0x000fe4000f8e503f */
[----:B------:R-:W-:Y:S01]  /*77c0*/  ULEA UR8, UR14, UR8, 0xa ;  /* 0x000000080e087291 */ /* 0x000fe2000f8e503f */
[----:B------:R-:W-:Y:S01]  /*77d0*/  UMOV UR17, 0x80000020 ;  /* 0x8000002000117882 */ /* 0x000fe20000000000 */
[----:B------:R-:W-:-:S03]  /*77e0*/  UMOV UR19, 0x80000020 ;  /* 0x8000002000137882 */ /* 0x000fc60000000000 */
[----:B------:R-:W-:Y:S02]  /*77f0*/  UMOV UR16, UR7 ;  /* 0x0000000700107c82 */ /* 0x000fe40008000000 */
[----:B------:R-:W-:Y:S01]  /*7800*/  UMOV UR18, UR8 ;  /* 0x0000000800127c82 */ /* 0x000fe20008000000 */
[----:B---3--:R-:W-:-:S06]  /*7810*/  WARPGROUP.ARRIVE ;  /* 0x00000000000079c5 */ /* 0x008fcc0000000000 */
[----:B------:R-:W-:Y:S03]  /*7820*/  QGMMA.64x256x32.F32.E4M3.E4M3 R108, gdesc[UR16], R108, UP0, gsb0 ;  /* 0x03e00000106c79f3 */ /* 0x000fe6000b80086c */
        /* <DEDUP_REMOVED lines=65> */
[----:B-1----:R-:W3:Y:S04]  /*7c40*/  LDL.LU.64 R234, [R1+0x868] ;  /* 0x0008680001ea7983 */ /* 0x002ee80000300a00 */
[----:B------:R-:W4:Y:S04]  /*7c50*/  LDL.LU.64 R232, [R1+0x860] ;  /* 0x0008600001e87983 */ /* 0x000f280000300a00 */
[----:B------:R-:W2:Y:S04]  /*7c60*/  LDL.LU.64 R230, [R1+0x858] ;  /* 0x0008580001e67983 */ /* 0x000ea80000300a00 */
        /* <DEDUP_REMOVED lines=60> */
[----:B------:R-:W2:Y:S01]  /*8030*/  LDL.LU.64 R108, [R1+0x670] ;  /* 0x00067000016c7983 */ /* 0x000ea20000300a00 */
[----:B------:R-:W-:Y:S01]  /*8040*/  UIADD3 UR16, UR7, 0x200, URZ ;  /* 0x0000020007107890 */ /* 0x000fe2000fffe03f */
[----:B------:R-:W-:-:S02]  /*8050*/  UMOV UR17, 0x80000020 ;  /* 0x8000002000117882 */ /* 0x000fc40000000000 */
[----:B---3--:R-:W-:Y:S04]  /*8060*/  STL.64 [R1+0x668], R234 ;  /* 0x000668ea01007387 */ /* 0x008fe80000100a00 */
[----:B----4-:R-:W-:Y:S04]  /*8070*/  STL.64 [R1+0x660], R232 ;  /* 0x000660e801007387 */ /* 0x010fe80000100a00 */
[----:B--2---:R-:W-:Y:S04]  /*8080*/  STL.64 [R1+0x658], R230 ;  /* 0x000658e601007387 */ /* 0x004fe80000100a00 */
        /* <DEDUP_REMOVED lines=38> */
[----:B------:R-:W-:Y:S01]  /*82f0*/  STL.64 [R1+0x520], R152 ;  /* 0x0005209801007387 */ /* 0x000fe20000100a00 */
[----:B------:R-:W-:-:S06]  /*8300*/  WARPGROUP.ARRIVE ;  /* 0x00000000000079c5 */ /* 0x000fcc0000000000 */
[----:B------:R-:W-:Y:S03]  /*8310*/  QGMMA.64x256x32.F32.E4M3.E4M3 R24, gdesc[UR16], R24, UP0, gsb0 ;  /* 0x03e00000101879f3 */ /* 0x000fe6000b800818 */
        /* <DEDUP_REMOVED lines=23> */
[----:B-1----:R-:W2:Y:S04]  /*8490*/  LDL.LU.64 R108, [R1] ;  /* 0x00000000016c7983 */ /* 0x002ea80000300a00 */
        /* <DEDUP_REMOVED lines=63> */
[----:B------:R-:W-:-:S02]  /*8890*/  UIADD3 UR16, UR7, 0x2, URZ ;  /* 0x0000000207107890 */ /* 0x000fc4000fffe03f */
[----:B------:R-:W-:Y:S01]  /*88a0*/  UIADD3 UR18, UR8, 0x2, URZ ;  /* 0x0000000208127890 */ /* 0x000fe2000fffe03f */
[----:B------:R-:W-:Y:S01]  /*88b0*/  UMOV UR17, 0x80000020 ;  /* 0x8000002000117882 */ /* 0x000fe20000000000 */
[----:B------:R-:W-:Y:S01]  /*88c0*/  UMOV UR19, 0x80000020 ;  /* 0x8000002000137882 */ /* 0x000fe20000000000 */
[----:B--2---:R-:W-:-:S06]  /*88d0*/  WARPGROUP.ARRIVE ;  /* 0x00000000000079c5 */ /* 0x004fcc0000000000 */
[----:B------:R-:W-:Y:S03]  /*88e0*/  QGMMA.64x256x32.F32.E4M3.E4M3 R108, gdesc[UR16], R108, gsb0 ;  /* 0x03e00000106c79f3 */ /* 0x000fe6000800086c */
[----:B------:R-:W-:Y:S02]  /*88f0*/  WARPGROUP.DEPBAR.LE gsb0, 0x0 ;  /* 0x00008000000079c5 */ /* 0x000fe40000010000 */
[----:B------:R-:W-:Y:S01]  /*8900*/  STL.64 [R1], R108 ;  /* 0x0000006c01007387 */ /* 0x000fe20000100a00 */
[----:B0-----:R-:W-:-:S03]  /*8910*/  IMAD.MOV.U32 R2, RZ, RZ, R108 ;  /* 0x000000ffff027224 */ /* 0x001fc600078e006c */
        /* <DEDUP_REMOVED lines=63> */
[----:B0-----:R0:W5:Y:S04]  /*8d10*/  LDL.LU.64 R234, [R1+0x668] ;  /* 0x0006680001ea7983 */ /* 0x0011680000300a00 */
[----:B------:R0:W5:Y:S04]  /*8d20*/  LDL.LU.64 R232, [R1+0x660] ;  /* 0x0006600001e87983 */ /* 0x0001680000300a00 */
        /* <DEDUP_REMOVED lines=63> */
[----:B------:R-:W-:Y:S01]  /*9120*/  UMOV UR17, 0x80000020 ;  /* 0x8000002000117882 */ /* 0x000fe20000000000 */
[----:B------:R-:W-:-:S04]  /*9130*/  UIADD3 UR6, UR6, 0x2, URZ ;  /* 0x0000000206067890 */ /* 0x000fc8000fffe03f */
[----:B------:R-:W-:-:S04]  /*9140*/  UISETP.NE.AND UP0, UPT, UR6, UR26, UPT ;  /* 0x0000001a0600728c */ /* 0x000fc8000bf05270 */
[----:B------:R-:W-:-:S06]  /*9150*/  USEL UR7, URZ, 0x1, UP0 ;  /* 0x000000013f077887 */ /* 0x000fcc0008000000 */
[----:B------:R-:W-:Y:S01]  /*9160*/  ISETP.NE.AND P0, PT, RZ, UR7, PT ;  /* 0x00000007ff007c0c */ /* 0x000fe2000bf05270 */
[----:B--2---:R-:W-:-:S06]  /*9170*/  WARPGROUP.ARRIVE ;  /* 0x00000000000079c5 */ /* 0x004fcc0000000000 */
[----:B------:R-:W-:Y:S03]  /*9180*/  QGMMA.64x256x32.F32.E4M3.E4M3 R24, gdesc[UR16], R24, gsb0 ;  /* 0x03e00000101879f3 */ /* 0x000fe60008000818 */
[----:B------:R-:W-:-:S03]  /*9190*/  WARPGROUP.DEPBAR.LE gsb0, 0x0 ;  /* 0x00008000000079c5 */ /* 0x000fc60000010000 */
[----:B0-----:R-:W-:Y:S05]  /*91a0*/  @!P0 BRA `(.L_x_24) ;  /* 0x0000003c000c8947 */ /* 0x001fea0003800000 */
[----:B-----5:R0:W-:Y:S04]  /*91b0*/  STL [R1+0x698], R225 ;  /* 0x000698e101007387 */ /* 0x0201e80000100800 */
[----:B------:R1:W-:Y:S01]  /*91c0*/  STL [R1+0x694], R226 ;  /* 0x000694e201007387 */ /* 0x0003e20000100800 */
[----:B0-----:R-:W-:-:S03]  /*91d0*/  IMAD.MOV.U32 R225, RZ, RZ, R2 ;  /* 0x000000ffffe17224 */ /* 0x001fc600078e0002 */
[----:B-1----:R-:W2:Y:S04]  /*91e0*/  LDL R226, [R1+0x4] ;  /* 0x0000040001e27983 */ /* 0x002ea80000100800 */
[----:B------:R0:W-:Y:S04]  /*91f0*/  STL [R1+0x690], R227 ;  /* 0x000690e301007387 */ /* 0x0001e80000100800 */
[----:B0-----:R-:W3:Y:S04]  /*9200*/  LDL R227, [R1+0x8] ;  /* 0x0000080001e37983 */ /* 0x001ee80000100800 */
[----:B------:R0:W-:Y:S04]  /*9210*/  STL [R1+0x68c], R228 ;  /* 0x00068ce401007387 */ /* 0x0001e80000100800 */
[----:B0-----:R-:W4:Y:S04]  /*9220*/  LDL R228, [R1+0xc] ;  /* 0x00000c0001e47983 */ /* 0x001f280000100800 */
        /* <DEDUP_REMOVED lines=209> */
[----:B0-----:R-:W4:Y:S04]  /*9f40*/  LDL.LU R121, [R1+0x200] ;  /* 0x0002000001797983 */ /* 0x001f280000300800 */
        /* <DEDUP_REMOVED lines=14> */
[----:B------:R-:W4:Y:S04]  /*a030*/  LDL.LU R2, [R1+0x230] ;  /* 0x0002300001027983 */ /* 0x000f280000300800 */
        /* <DEDUP_REMOVED lines=38> */
[----:B------:R0:W-:Y:S01]  /*a2a0*/  STL [R1+0x47c], R148 ;  /* 0x00047c9401007387 */ /* 0x0001e20000100800 */
[----:B------:R-:W-:-:S03]  /*a2b0*/  FADD R3, R225, R3 ;  /* 0x00000003e1037221 */ /* 0x000fc60000000000 */
[----:B0-----:R-:W4:Y:S04]  /*a2c0*/  LDL.LU R148, [R1+0x214] ;  /* 0x0002140001947983 */ /* 0x001f280000300800 */
[----:B------:R0:W-:Y:S01]  /*a2d0*/  STL [R1+0x478], R149 ;  /* 0x0004789501007387 */ /* 0x0001e20000100800 */
[----:B--2---:R-:W-:-:S01]  /*a2e0*/  FADD R4, R226, R4 ;  /* 0x00000004e2047221 */ /* 0x004fc20000000000 */
[----:B---3--:R-:W-:Y:S02]  /*a2f0*/  FADD R5, R227, R5 ;  /* 0x00000005e3057221 */ /* 0x008fe40000000000 */
[----:B0-----:R-:W2:Y:S04]  /*a300*/  LDL R149, [R1+0x1f4] ;  /* 0x0001f40001957983 */ /* 0x001ea80000100800 */
[----:B------:R0:W-:Y:S01]  /*a310*/  STL [R1+0x474], R150 ;  /* 0x0004749601007387 */ /* 0x0001e20000100800 */
[----:B----4-:R-:W-:-:S01]  /*a320*/  FADD R6, R228, R6 ;  /* 0x00000006e4067221 */ /* 0x010fc20000000000 */
[----:B------:R-:W-:-:S02]  /*a330*/  FADD R7, R229, R7 ;  /* 0x00000007e5077221 */ /* 0x000fc40000000000 */
[----:B0-----:R-:W3:Y:S04]  /*a340*/  LDL R150, [R1+0x1c0] ;  /* 0x0001c00001967983 */ /* 0x001ee80000100800 */
[----:B------:R0:W-:Y:S01]  /*a350*/  STL [R1+0x470], R151 ;  /* 0x0004709701007387 */ /* 0x0001e20000100800 */
[----:B------:R-:W-:-:S01]  /*a360*/  FADD R8, R230, R8 ;  /* 0x00000008e6087221 */ /* 0x000fc20000000000 */
[----:B------:R-:W-:Y:S02]  /*a370*/  FADD R9, R231, R9 ;  /* 0x00000009e7097221 */ /* 0x000fe40000000000 */
[----:B0-----:R-:W4:Y:S04]  /*a380*/  LDL R151, [R1+0x1f0] ;  /* 0x0001f00001977983 */ /* 0x001f280000100800 */
[----:B------:R0:W-:Y:S01]  /*a390*/  STL [R1+0x46c], R0 ;  /* 0x00046c0001007387 */ /* 0x0001e20000100800 */
[----:B------:R-:W-:-:S01]  /*a3a0*/  FADD R10, R232, R10 ;  /* 0x0000000ae80a7221 */ /* 0x000fc20000000000 */
[----:B------:R-:W-:-:S02]  /*a3b0*/  FADD R11, R233, R11 ;  /* 0x0000000be90b7221 */ /* 0x000fc40000000000 */
[----:B0-----:R-:W2:Y:S04]  /*a3c0*/  LDL.LU R0, [R1+0x210] ;  /* 0x0002100001007983 */ /* 0x001ea80000300800 */
[----:B------:R-:W3:Y:S04]  /*a3d0*/  LDL.LU R225, [R1+0x698] ;  /* 0x0006980001e17983 */ /* 0x000ee80000300800 */
[----:B------:R-:W4:Y:S04]  /*a3e0*/  LDL.LU R226, [R1+0x694] ;  /* 0x0006940001e27983 */ /* 0x000f280000300800 */
[----:B------:R-:W2:Y:S04]  /*a3f0*/  LDL.LU R227, [R1+0x690] ;  /* 0x0006900001e37983 */ /* 0x000ea80000300800 */
[----:B------:R-:W2:Y:S04]  /*a400*/  LDL.LU R228, [R1+0x68c] ;  /* 0x00068c0001e47983 */ /* 0x000ea80000300800 */
[----:B------:R-:W2:Y:S01]  /*a410*/  LDL.LU R229, [R1+0x688] ;  /* 0x0006880001e57983 */ /* 0x000ea20000300800 */
[----:B------:R-:W-:-:S03]  /*a420*/  FADD R12, R234, R12 ;  /* 0x0000000cea0c7221 */ /* 0x000fc60000000000 */
[----:B------:R-:W2:Y:S01]  /*a430*/  LDL.LU R230, [R1+0x684] ;  /* 0x0006840001e67983 */ /* 0x000ea20000300800 */
[----:B------:R-:W-:-:S03]  /*a440*/  FADD R13, R235, R13 ;  /* 0x0000000deb0d7221 */ /* 0x000fc60000000000 */
[----:B------:R-:W2:Y:S04]  /*a450*/  LDL.LU R231, [R1+0x680] ;  /* 0x0006800001e77983 */ /* 0x000ea80000300800 */
[----:B------:R-:W2:Y:S04]  /*a460*/  LDL.LU R232, [R1+0x67c] ;  /* 0x00067c0001e87983 */ /* 0x000ea80000300800 */
[----:B------:R-:W2:Y:S04]  /*a470*/  LDL.LU R233, [R1+0x678] ;  /* 0x0006780001e97983 */ /* 0x000ea80000300800 */
[----:B------:R-:W2:Y:S04]  /*a480*/  LDL.LU R234, [R1+0x674] ;  /* 0x0006740001ea7983 */ /* 0x000ea80000300800 */
[----:B------:R-:W2:Y:S01]  /*a490*/  LDL.LU R235, [R1+0x670] ;  /* 0x0006700001eb7983 */ /* 0x000ea20000300800 */
[----:B------:R-:W-:-:S01]  /*a4a0*/  FADD R14, R24, R14 ;  /* 0x0000000e180e7221 */ /* 0x000fc20000000000 */
[----:B------:R-:W-:Y:S01]  /*a4b0*/  FADD R15, R25, R15 ;  /* 0x0000000f190f7221 */ /* 0x000fe20000000000 */
[----:B------:R-:W-:-:S01]  /*a4c0*/  FADD R16, R26, R16 ;  /* 0x000000101a107221 */ /* 0x000fc20000000000 */
[----:B------:R-:W2:Y:S01]  /*a4d0*/  LDL.LU R24, [R1+0x66c] ;  /* 0x00066c0001187983 */ /* 0x000ea20000300800 */
[----:B------:R-:W-:-:S01]  /*a4e0*/  FADD R17, R27, R17 ;  /* 0x000000111b117221 */ /* 0x000fc20000000000 */
[----:B------:R-:W-:-:S02]  /*a4f0*/  FADD R18, R28, R18 ;  /* 0x000000121c127221 */ /* 0x000fc40000000000 */
[----:B------:R-:W2:Y:S01]  /*a500*/  LDL.LU R25, [R1+0x668] ;  /* 0x0006680001197983 */ /* 0x000ea20000300800 */
[----:B------:R-:W-:-:S03]  /*a510*/  FADD R19, R29, R19 ;  /* 0x000000131d137221 */ /* 0x000fc60000000000 */
        /* <DEDUP_REMOVED lines=155> */
[----:B---3--:R-:W-:-:S03]  /*aed0*/  FADD R225, R107, R225 ;  /* 0x000000e16be17221 */ /* 0x008fc60000000000 */
[----:B------:R-:W3:Y:S01]  /*aee0*/  LDL.LU R104, [R1+0x52c] ;  /* 0x00052c0001687983 */ /* 0x000ee20000300800 */
[----:B----4-:R-:W-:-:S03]  /*aef0*/  FADD R226, R108, R226 ;  /* 0x000000e26ce27221 */ /* 0x010fc60000000000 */
[----:B------:R-:W4:Y:S01]  /*af00*/  LDL.LU R105, [R1+0x528] ;  /* 0x0005280001697983 */ /* 0x000f220000300800 */
[----:B--2---:R-:W-:-:S03]  /*af10*/  FADD R227, R109, R227 ;  /* 0x000000e36de37221 */ /* 0x004fc60000000000 */
        /* <DEDUP_REMOVED lines=15> */
[----:B------:R-:W-:-:S01]  /*b010*/  FADD R235, R117, R235 ;  /* 0x000000eb75eb7221 */ /* 0x000fc20000000000 */
[----:B------:R-:W-:Y:S02]  /*b020*/  FADD R121, R120, R121 ;  /* 0x0000007978797221 */ /* 0x000fe40000000000 */
[----:B------:R-:W2:Y:S01]  /*b030*/  LDL.LU R114, [R1+0x504] ;  /* 0x0005040001727983 */ /* 0x000ea20000300800 */
[----:B------:R-:W-:-:S03]  /*b040*/  FADD R236, R118, R236 ;  /* 0x000000ec76ec7221 */ /* 0x000fc60000000000 */
[----:B------:R-:W2:Y:S01]  /*b050*/  LDL.LU R115, [R1+0x500] ;  /* 0x0005000001737983 */ /* 0x000ea20000300800 */
[----:B------:R-:W-:-:S03]  /*b060*/  FADD R237, R119, R237 ;  /* 0x000000ed77ed7221 */ /* 0x000fc60000000000 */
[----:B------:R-:W2:Y:S01]  /*b070*/  LDL.LU R116, [R1+0x4fc] ;  /* 0x0004fc0001747983 */ /* 0x000ea20000300800 */
[----:B------:R-:W-:-:S03]  /*b080*/  FADD R123, R122, R123 ;  /* 0x0000007b7a7b7221 */ /* 0x000fc60000000000 */
[----:B------:R-:W2:Y:S04]  /*b090*/  LDL.LU R117, [R1+0x4f8] ;  /* 0x0004f80001757983 */ /* 0x000ea80000300800 */
[----:B------:R-:W2:Y:S01]  /*b0a0*/  LDL.LU R118, [R1+0x4f4] ;  /* 0x0004f40001767983 */ /* 0x000ea20000300800 */
[----:B------:R-:W-:-:S03]  /*b0b0*/  FADD R125, R124, R125 ;  /* 0x0000007d7c7d7221 */ /* 0x000fc60000000000 */
[----:B------:R-:W2:Y:S04]  /*b0c0*/  LDL.LU R119, [R1+0x4f0] ;  /* 0x0004f00001777983 */ /* 0x000ea80000300800 */
[----:B------:R-:W2:Y:S04]  /*b0d0*/  LDL.LU R120, [R1+0x4ec] ;  /* 0x0004ec0001787983 */ /* 0x000ea80000300800 */
[----:B------:R0:W-:Y:S01]  /*b0e0*/  STL [R1+0x200], R121 ;  /* 0x0002007901007387 */ /* 0x0001e20000100800 */
[----:B------:R-:W-:-:S01]  /*b0f0*/  FADD R127, R126, R127 ;  /* 0x0000007f7e7f7221 */ /* 0x000fc20000000000 */
[----:B------:R-:W-:Y:S01]  /*b100*/  FADD R0, R128, R0 ;  /* 0x0000000080007221 */ /* 0x000fe20000000000 */
[----:B------:R-:W-:-:S01]  /*b110*/  FADD R148, R150, R148 ;  /* 0x0000009496947221 */ /* 0x000fc20000000000 */
[----:B0-----:R-:W2:Y:S04]  /*b120*/  LDL.LU R121, [R1+0x4e8] ;  /* 0x0004e80001797983 */ /* 0x001ea80000300800 */
        /* <DEDUP_REMOVED lines=9> */
[----:B------:R-:W-:-:S02]  /*b1c0*/  FADD R136, R137, R136 ;  /* 0x0000008889887221 */ /* 0x000fc40000000000 */
[----:B0-----:R-:W2:Y:S04]  /*b1d0*/  LDL.LU R125, [R1+0x4d8] ;  /* 0x0004d800017d7983 */ /* 0x001ea80000300800 */
[----:B------:R-:W2:Y:S04]  /*b1e0*/  LDL.LU R126, [R1+0x4d4] ;  /* 0x0004d400017e7983 */ /* 0x000ea80000300800 */
[----:B------:R0:W-:Y:S01]  /*b1f0*/  STL [R1+0x20c], R127 ;  /* 0x00020c7f01007387 */ /* 0x0001e20000100800 */
[----:B------:R-:W-:-:S01]  /*b200*/  FADD R132, R134, R132 ;  /* 0x0000008486847221 */ /* 0x000fc20000000000 */
[----:B------:R-:W-:-:S02]  /*b210*/  FADD R2, R130, R2 ;  /* 0x0000000282027221 */ /* 0x000fc40000000000 */
[----:B0-----:R-:W2:Y:S04]  /*b220*/  LDL.LU R127, [R1+0x4d0] ;  /* 0x0004d000017f7983 */ /* 0x001ea80000300800 */
[----:B------:R-:W2:Y:S04]  /*b230*/  LDL.LU R128, [R1+0x4cc] ;  /* 0x0004cc0001807983 */ /* 0x000ea80000300800 */
[----:B------:R-:W-:Y:S04]  /*b240*/  STL [R1+0x210], R0 ;  /* 0x0002100001007387 */ /* 0x000fe80000100800 */
[----:B------:R-:W-:Y:S04]  /*b250*/  STL [R1+0x214], R148 ;  /* 0x0002149401007387 */ /* 0x000fe80000100800 */
[----:B------:R-:W-:Y:S04]  /*b260*/  STL [R1+0x218], R144 ;  /* 0x0002189001007387 */ /* 0x000fe80000100800 */
[----:B------:R-:W-:Y:S04]  /*b270*/  STL [R1+0x21c], R142 ;  /* 0x00021c8e01007387 */ /* 0x000fe80000100800 */
[----:B------:R-:W-:Y:S04]  /*b280*/  STL [R1+0x220], R140 ;  /* 0x0002208c01007387 */ /* 0x000fe80000100800 */
[----:B------:R-:W-:Y:S04]  /*b290*/  STL [R1+0x224], R138 ;  /* 0x0002248a01007387 */ /* 0x000fe80000100800 */
[----:B------:R-:W3:Y:S04]  /*b2a0*/  LDL.LU R130, [R1+0x234] ;  /* 0x0002340001827983 */ /* 0x000ee80000300800 */
[----:B------:R-:W-:Y:S04]  /*b2b0*/  STL [R1+0x228], R136 ;  /* 0x0002288801007387 */ /* 0x000fe80000100800 */
[----:B------:R0:W-:Y:S04]  /*b2c0*/  STL [R1+0x22c], R132 ;  /* 0x00022c8401007387 */ /* 0x0001e80000100800 */
[----:B0-----:R-:W4:Y:S04]  /*b2d0*/  LDL.LU R132, [R1+0x238] ;  /* 0x0002380001847983 */ /* 0x001f280000300800 */
[----:B------:R-:W2:Y:S04]  /*b2e0*/  LDL.LU R134, [R1+0x23c] ;  /* 0x00023c0001867983 */ /* 0x000ea80000300800 */
[----:B------:R0:W-:Y:S04]  /*b2f0*/  STL [R1+0x230], R2 ;  /* 0x0002300201007387 */ /* 0x0001e80000100800 */
[----:B------:R-:W2:Y:S04]  /*b300*/  LDL.LU R136, [R1+0x240] ;  /* 0x0002400001887983 */ /* 0x000ea80000300800 */
        /* <DEDUP_REMOVED lines=11> */
[----:B0-----:R-:W2:Y:S04]  /*b3c0*/  LDL.LU R2, [R1+0x270] ;  /* 0x0002700001027983 */ /* 0x001ea80000300800 */
[----:B------:R-:W2:Y:S01]  /*b3d0*/  LDL.LU R0, [R1+0x274] ;  /* 0x0002740001007983 */ /* 0x000ea20000300800 */
[----:B---3--:R-:W-:-:S03]  /*b3e0*/  FADD R130, R129, R130 ;  /* 0x0000008281827221 */ /* 0x008fc60000000000 */
[----:B------:R-:W3:Y:S04]  /*b3f0*/  LDL.LU R129, [R1+0x4c8] ;  /* 0x0004c80001817983 */ /* 0x000ee80000300800 */
[----:B------:R0:W-:Y:S04]  /*b400*/  STL [R1+0x234], R130 ;  /* 0x0002348201007387 */ /* 0x0001e80000100800 */
[----:B0-----:R-:W3:Y:S01]  /*b410*/  LDL.LU R130, [R1+0x4c4] ;  /* 0x0004c40001827983 */ /* 0x001ee20000300800 */
[----:B----4-:R-:W-:-:S03]  /*b420*/  FADD R132, R131, R132 ;  /* 0x0000008483847221 */ /* 0x010fc60000000000 */
[----:B------:R-:W4:Y:S01]  /*b430*/  LDL.LU R131, [R1+0x4c0] ;  /* 0x0004c00001837983 */ /* 0x000f220000300800 */
[----:B--2---:R-:W-:-:S03]  /*b440*/  FADD R134, R133, R134 ;  /* 0x0000008685867221 */ /* 0x004fc60000000000 */
[----:B------:R0:W-:Y:S01]  /*b450*/  STL [R1+0x238], R132 ;  /* 0x0002388401007387 */ /* 0x0001e20000100800 */
[----:B------:R-:W-:-:S03]  /*b460*/  FADD R136, R135, R136 ;  /* 0x0000008887887221 */ /* 0x000fc60000000000 */
[----:B0-----:R-:W2:Y:S01]  /*b470*/  LDL.LU R132, [R1+0x4bc] ;  /* 0x0004bc0001847983 */ /* 0x001ea20000300800 */
[----:B------:R-:W-:-:S03]  /*b480*/  FADD R150, R151, R150 ;  /* 0x0000009697967221 */ /* 0x000fc60000000000 */
[----:B------:R-:W2:Y:S01]  /*b490*/  LDL.LU R133, [R1+0x4b8] ;  /* 0x0004b80001857983 */ /* 0x000ea20000300800 */
[----:B------:R-:W-:-:S03]  /*b4a0*/  FADD R148, R149, R148 ;  /* 0x0000009495947221 */ /* 0x000fc60000000000 */
[----:B------:R0:W-:Y:S01]  /*b4b0*/  STL [R1+0x23c], R134 ;  /* 0x00023c8601007387 */ /* 0x0001e20000100800 */
[----:B------:R-:W-:-:S01]  /*b4c0*/  FADD R146, R147, R146 ;  /* 0x0000009293927221 */ /* 0x000fc20000000000 */
[----:B------:R-:W-:Y:S02]  /*b4d0*/  FADD R144, R145, R144 ;  /* 0x0000009091907221 */ /* 0x000fe40000000000 */
[----:B0-----:R-:W2:Y:S01]  /*b4e0*/  LDL.LU R134, [R1+0x4b4] ;  /* 0x0004b40001867983 */ /* 0x001ea20000300800 */
[----:B------:R-:W-:-:S03]  /*b4f0*/  FADD R143, R24, R143 ;  /* 0x0000008f188f7221 */ /* 0x000fc60000000000 */
[----:B------:R-:W2:Y:S01]  /*b500*/  LDL.LU R135, [R1+0x4b0] ;  /* 0x0004b00001877983 */ /* 0x000ea20000300800 */
[----:B------:R-:W-:-:S03]  /*b510*/  FADD R142, R25, R142 ;  /* 0x0000008e198e7221 */ /* 0x000fc60000000000 */
[----:B------:R0:W-:Y:S01]  /*b520*/  STL [R1+0x240], R136 ;  /* 0x0002408801007387 */ /* 0x0001e20000100800 */
[----:B------:R-:W-:-:S01]  /*b530*/  FADD R141, R26, R141 ;  /* 0x0000008d1a8d7221 */ /* 0x000fc20000000000 */
[----:B------:R-:W-:Y:S01]  /*b540*/  FADD R140, R27, R140 ;  /* 0x0000008c1b8c7221 */ /* 0x000fe20000000000 */
[----:B------:R-:W-:-:S01]  /*b550*/  FADD R139, R28, R139 ;  /* 0x0000008b1c8b7221 */ /* 0x000fc20000000000 */
[----:B0-----:R-:W2:Y:S01]  /*b560*/  LDL.LU R136, [R1+0x4ac] ;  /* 0x0004ac0001887983 */ /* 0x001ea20000300800 */
[----:B------:R-:W-:-:S03]  /*b570*/  FADD R138, R29, R138 ;  /* 0x0000008a1d8a7221 */ /* 0x000fc60000000000 */
[----:B------:R0:W-:Y:S01]  /*b580*/  STL [R1+0x244], R150 ;  /* 0x0002449601007387 */ /* 0x0001e20000100800 */
[----:B------:R-:W-:-:S03]  /*b590*/  FADD R137, R30, R137 ;  /* 0x000000891e897221 */ /* 0x000fc60000000000 */
[----:B------:R1:W-:Y:S01]  /*b5a0*/  STL [R1+0x248], R148 ;  /* 0x0002489401007387 */ /* 0x0003e20000100800 */
[----:B------:R-:W-:-:S03]  /*b5b0*/  FADD R2, R31, R2 ;  /* 0x000000021f027221 */ /* 0x000fc60000000000 */
[----:B------:R1:W-:Y:S01]  /*b5c0*/  STL [R1+0x24c], R146 ;  /* 0x00024c9201007387 */ /* 0x0003e20000100800 */
[----:B------:R-:W-:-:S03]  /*b5d0*/  FADD R0, R32, R0 ;  /* 0x0000000020007221 */ /* 0x000fc60000000000 */
[----:B------:R1:W-:Y:S04]  /*b5e0*/  STL [R1+0x250], R144 ;  /* 0x0002509001007387 */ /* 0x0003e80000100800 */
[----:B------:R1:W-:Y:S04]  /*b5f0*/  STL [R1+0x254], R143 ;  /* 0x0002548f01007387 */ /* 0x0003e80000100800 */
[----:B------:R1:W-:Y:S04]  /*b600*/  STL [R1+0x258], R142 ;  /* 0x0002588e01007387 */ /* 0x0003e80000100800 */
[----:B------:R1:W-:Y:S04]  /*b610*/  STL [R1+0x25c], R141 ;  /* 0x00025c8d01007387 */ /* 0x0003e80000100800 */
[----:B------:R1:W-:Y:S04]  /*b620*/  STL [R1+0x260], R140 ;  /* 0x0002608c01007387 */ /* 0x0003e80000100800 */
[----:B------:R1:W-:Y:S04]  /*b630*/  STL [R1+0x264], R139 ;  /* 0x0002648b01007387 */ /* 0x0003e80000100800 */
[----:B------:R1:W-:Y:S04]  /*b640*/  STL [R1+0x268], R138 ;  /* 0x0002688a01007387 */ /* 0x0003e80000100800 */
[----:B------:R-:W3:Y:S04]  /*b650*/  LDL.LU R151, [R1+0x278] ;  /* 0x0002780001977983 */ /* 0x000ee80000300800 */
[----:B------:R1:W-:Y:S04]  /*b660*/  STL [R1+0x26c], R137 ;  /* 0x00026c8901007387 */ /* 0x0003e80000100800 */
[----:B0-----:R-:W4:Y:S04]  /*b670*/  LDL.LU R150, [R1+0x27c] ;  /* 0x00027c0001967983 */ /* 0x001f280000300800 */
[----:B------:R0:W-:Y:S04]  /*b680*/  STL [R1+0x270], R2 ;  /* 0x0002700201007387 */ /* 0x0001e80000100800 */
[----:B------:R-:W2:Y:S04]  /*b690*/  LDL.LU R149, [R1+0x280] ;  /* 0x0002800001957983 */ /* 0x000ea80000300800 */
[----:B------:R0:W-:Y:S04]  /*b6a0*/  STL [R1+0x274], R0 ;  /* 0x0002740001007387 */ /* 0x0001e80000100800 */
[----:B-1----:R-:W2:Y:S04]  /*b6b0*/  LDL.LU R148, [R1+0x284] ;  /* 0x0002840001947983 */ /* 0x002ea80000300800 */
        /* <DEDUP_REMOVED lines=13> */
[----:B---3--:R-:W-:-:S05]  /*b790*/  FADD R151, R33, R151 ;  /* 0x0000009721977221 */ /* 0x008fca0000000000 */
[----:B------:R0:W-:Y:S01]  /*b7a0*/  STL [R1+0x278], R151 ;  /* 0x0002789701007387 */ /* 0x0001e20000100800 */
[----:B----4-:R-:W-:-:S05]  /*b7b0*/  FADD R150, R34, R150 ;  /* 0x0000009622967221 */ /* 0x010fca0000000000 */
[----:B------:R1:W-:Y:S01]  /*b7c0*/  STL [R1+0x27c], R150 ;  /* 0x00027c9601007387 */ /* 0x0003e20000100800 */
[----:B--2---:R-:W-:-:S05]  /*b7d0*/  FADD R149, R35, R149 ;  /* 0x0000009523957221 */ /* 0x004fca0000000000 */
[----:B------:R2:W-:Y:S01]  /*b7e0*/  STL [R1+0x280], R149 ;  /* 0x0002809501007387 */ /* 0x0005e20000100800 */
[----:B------:R-:W-:-:S01]  /*b7f0*/  FADD R148, R36, R148 ;  /* 0x0000009424947221 */ /* 0x000fc20000000000 */
[----:B------:R-:W-:-:S04]  /*b800*/  FADD R147, R37, R147 ;  /* 0x0000009325937221 */ /* 0x000fc80000000000 */
[----:B------:R3:W-:Y:S01]  /*b810*/  STL [R1+0x284], R148 ;  /* 0x0002849401007387 */ /* 0x0007e20000100800 */
[----:B------:R-:W-:-:S03]  /*b820*/  FADD R146, R38, R146 ;  /* 0x0000009226927221 */ /* 0x000fc60000000000 */
        /* <DEDUP_REMOVED lines=20> */
[----:B0-----:R-:W4:Y:S01]  /*b970*/  LDL.LU R151, [R1+0x2bc] ;  /* 0x0002bc0001977983 */ /* 0x001f220000300800 */
[----:B------:R-:W-:-:S03]  /*b980*/  FADD R0, R49, R0 ;  /* 0x0000000031007221 */ /* 0x000fc60000000000 */
[----:B------:R0:W-:Y:S04]  /*b990*/  STL [R1+0x2b0], R137 ;  /* 0x0002b08901007387 */ /* 0x0001e80000100800 */
[----:B-1----:R-:W4:Y:S04]  /*b9a0*/  LDL.LU R150, [R1+0x2c0] ;  /* 0x0002c00001967983 */ /* 0x002f280000300800 */
[----:B------:R1:W-:Y:S04]  /*b9b0*/  STL [R1+0x2b4], R2 ;  /* 0x0002b40201007387 */ /* 0x0003e80000100800 */
[----:B--2---:R-:W2:Y:S04]  /*b9c0*/  LDL.LU R149, [R1+0x2c4] ;  /* 0x0002c40001957983 */ /* 0x004ea80000300800 */
[----:B------:R1:W-:Y:S04]  /*b9d0*/  STL [R1+0x2b8], R0 ;  /* 0x0002b80001007387 */ /* 0x0003e80000100800 */
[----:B---3--:R-:W3:Y:S04]  /*b9e0*/  LDL.LU R148, [R1+0x2c8] ;  /* 0x0002c80001947983 */ /* 0x008ee80000300800 */
[----:B----4-:R-:W4:Y:S04]  /*b9f0*/  LDL.LU R147, [R1+0x2cc] ;  /* 0x0002cc0001937983 */ /* 0x010f280000300800 */
[----:B------:R-:W4:Y:S04]  /*ba00*/  LDL.LU R146, [R1+0x2d0] ;  /* 0x0002d00001927983 */ /* 0x000f280000300800 */
        /* <DEDUP_REMOVED lines=8> */
[----:B0-----:R-:W4:Y:S04]  /*ba90*/  LDL.LU R137, [R1+0x2f4] ;  /* 0x0002f40001897983 */ /* 0x001f280000300800 */
[----:B-1----:R-:W4:Y:S04]  /*baa0*/  LDL.LU R2, [R1+0x2f8] ;  /* 0x0002f80001027983 */ /* 0x002f280000300800 */
[----:B------:R-:W4:Y:S01]  /*bab0*/  LDL.LU R0, [R1+0x2fc] ;  /* 0x0002fc0001007983 */ /* 0x000f220000300800 */
[----:B------:R-:W-:-:S01]  /*bac0*/  FADD R151, R50, R151 ;  /* 0x0000009732977221 */ /* 0x000fc20000000000 */
[----:B------:R-:W-:-:S04]  /*bad0*/  FADD R150, R51, R150 ;  /* 0x0000009633967221 */ /* 0x000fc80000000000 */
[----:B------:R0:W-:Y:S01]  /*bae0*/  STL [R1+0x2bc], R151 ;  /* 0x0002bc9701007387 */ /* 0x0001e20000100800 */
[----:B--2---:R-:W-:-:S03]  /*baf0*/  FADD R149, R52, R149 ;  /* 0x0000009534957221 */ /* 0x004fc60000000000 */
[----:B------:R1:W-:Y:S01]  /*bb00*/  STL [R1+0x2c0], R150 ;  /* 0x0002c09601007387 */ /* 0x0003e20000100800 */
[----:B---3--:R-:W-:-:S03]  /*bb10*/  FADD R148, R53, R148 ;  /* 0x0000009435947221 */ /* 0x008fc60000000000 */
[----:B------:R2:W-:Y:S01]  /*bb20*/  STL [R1+0x2c4], R149 ;  /* 0x0002c49501007387 */ /* 0x0005e20000100800 */
[----:B----4-:R-:W-:-:S03]  /*bb30*/  FADD R147, R54, R147 ;  /* 0x0000009336937221 */ /* 0x010fc60000000000 */
        /* <DEDUP_REMOVED lines=198> */
[----:B------:R-:W-:Y:S01]  /*c7a0*/  STL [R1+0x3cc], R151 ;  /* 0x0003cc9701007387 */ /* 0x000fe20000100800 */
[----:B--2---:R-:W-:-:S03]  /*c7b0*/  FADD R149, R120, R149 ;  /* 0x0000009578957221 */ /* 0x004fc60000000000 */
[----:B------:R-:W-:Y:S01]  /*c7c0*/  STL [R1+0x3d0], R150 ;  /* 0x0003d09601007387 */ /* 0x000fe20000100800 */
[----:B---3--:R-:W-:-:S03]  /*c7d0*/  FADD R148, R121, R148 ;  /* 0x0000009479947221 */ /* 0x008fc60000000000 */
[----:B------:R-:W-:Y:S01]  /*c7e0*/  STL [R1+0x3d4], R149 ;  /* 0x0003d49501007387 */ /* 0x000fe20000100800 */
[----:B----4-:R-:W-:-:S03]  /*c7f0*/  FADD R147, R122, R147 ;  /* 0x000000937a937221 */ /* 0x010fc60000000000 */
[----:B------:R-:W-:Y:S01]  /*c800*/  STL [R1+0x3d8], R148 ;  /* 0x0003d89401007387 */ /* 0x000fe20000100800 */
[----:B------:R-:W-:-:S03]  /*c810*/  FADD R146, R123, R146 ;  /* 0x000000927b927221 */ /* 0x000fc60000000000 */
        /* <DEDUP_REMOVED lines=18> */
[----:B------:R-:W-:Y:S04]  /*c940*/  STL [R1+0x400], R138 ;  /* 0x0004008a01007387 */ /* 0x000fe80000100800 */
[----:B------:R0:W-:Y:S04]  /*c950*/  STL [R1+0x404], R137 ;  /* 0x0004048901007387 */ /* 0x0001e80000100800 */
[----:B0-----:R-:W2:Y:S01]  /*c960*/  LDL.LU R137, [R1+0x410] ;  /* 0x0004100001897983 */ /* 0x001ea20000300800 */
[----:B------:R-:W-:-:S01]  /*c970*/  FADD R2, R133, R2 ;  /* 0x0000000285027221 */ /* 0x000fc20000000000 */
[----:B------:R-:W-:-:S02]  /*c980*/  FADD R0, R134, R0 ;  /* 0x0000000086007221 */ /* 0x000fc40000000000 */
[----:B------:R-:W3:Y:S04]  /*c990*/  LDL.LU R138, [R1+0x414] ;  /* 0x00041400018a7983 */ /* 0x000ee80000300800 */
[----:B------:R-:W-:Y:S04]  /*c9a0*/  STL [R1+0x408], R2 ;  /* 0x0004080201007387 */ /* 0x000fe80000100800 */
[----:B------:R-:W4:Y:S04]  /*c9b0*/  LDL.LU R139, [R1+0x418] ;  /* 0x00041800018b7983 */ /* 0x000f280000300800 */
[----:B------:R0:W-:Y:S04]  /*c9c0*/  STL [R1+0x40c], R0 ;  /* 0x00040c0001007387 */ /* 0x0001e80000100800 */
        /* <DEDUP_REMOVED lines=13> */
[----:B------:R-:W4:Y:S01]  /*caa0*/  LDL.LU R2, [R1+0x450] ;  /* 0x0004500001027983 */ /* 0x000f220000300800 */
[----:B--2---:R-:W-:-:S05]  /*cab0*/  FADD R137, R135, R137 ;  /* 0x0000008987897221 */ /* 0x004fca0000000000 */
[----:B------:R0:W-:Y:S04]  /*cac0*/  STL [R1+0x410], R137 ;  /* 0x0004108901007387 */ /* 0x0001e80000100800 */
[----:B0-----:R-:W4:Y:S01]  /*cad0*/  LDL.LU R137, [R1+0x4a8] ;  /* 0x0004a80001897983 */ /* 0x001f220000300800 */
[----:B---3--:R-:W-:-:S05]  /*cae0*/  FADD R138, R136, R138 ;  /* 0x0000008a888a7221 */ /* 0x008fca0000000000 */
[----:B------:R0:W-:Y:S04]  /*caf0*/  STL [R1+0x414], R138 ;  /* 0x0004148a01007387 */ /* 0x0001e80000100800 */
[----:B0-----:R-:W2:Y:S01]  /*cb00*/  LDL.LU R138, [R1+0x4a4] ;  /* 0x0004a400018a7983 */ /* 0x001ea20000300800 */
[----:B----4-:R-:W-:-:S05]  /*cb10*/  FADD R139, R137, R139 ;  /* 0x0000008b898b7221 */ /* 0x010fca0000000000 */
[----:B------:R0:W-:Y:S04]  /*cb20*/  STL [R1+0x418], R139 ;  /* 0x0004188b01007387 */ /* 0x0001e80000100800 */
[----:B0-----:R-:W3:Y:S01]  /*cb30*/  LDL.LU R139, [R1+0x4a0] ;  /* 0x0004a000018b7983 */ /* 0x001ee20000300800 */
[----:B--2---:R-:W-:-:S05]  /*cb40*/  FADD R140, R138, R140 ;  /* 0x0000008c8a8c7221 */ /* 0x004fca0000000000 */
[----:B------:R0:W-:Y:S04]  /*cb50*/  STL [R1+0x41c], R140 ;  /* 0x00041c8c01007387 */ /* 0x0001e80000100800 */
[----:B0-----:R-:W2:Y:S01]  /*cb60*/  LDL.LU R140, [R1+0x49c] ;  /* 0x00049c00018c7983 */ /* 0x001ea20000300800 */
[----:B---3--:R-:W-:-:S05]  /*cb70*/  FADD R141, R139, R141 ;  /* 0x0000008d8b8d7221 */ /* 0x008fca0000000000 */
        /* <DEDUP_REMOVED lines=34> */
[----:B0-----:R0:W5:Y:S01]  /*cda0*/  LDL.LU R0, [R1+0x46c] ;  /* 0x00046c0001007983 */ /* 0x0011620000300800 */
[----:B------:R-:W-:Y:S01]  /*cdb0*/  UMOV UR6, URZ ;  /* 0x0000003f00067c82 */ /* 0x000fe20008000000 */
[----:B---3--:R-:W-:-:S05]  /*cdc0*/  FADD R2, R2, R151 ;  /* 0x0000009702027221 */ /* 0x008fca0000000000 */
[----:B------:R0:W-:Y:S02]  /*cdd0*/  STL [R1+0x450], R2 ;  /* 0x0004500201007387 */ /* 0x0001e40000100800 */
.L_x_24:
[----:B------:R-:W-:Y:S05]  /*cde0*/  @!P1 BRA `(.L_x_25) ;  /* 0x0000000000049947 */ /* 0x000fea0003800000 */
[----:B------:R-:W-:Y:S01]  /*cdf0*/  BPT.TRAP 0x1 ;  /* 0x000000040000795c */ /* 0x000fe20000300000 */
.L_x_25:
[----:B------:R-:W-:Y:S02]  /*ce00*/  UISETP.GT.U32.AND UP0, UPT, UR13, 0x1, UPT ;  /* 0x000000010d00788c */ /* 0x000fe4000bf04070 */
[----:B------:R-:W-:-:S04]  /*ce10*/  ULEA UR8, UR25, UR11, 0x3 ;  /* 0x0000000b19087291 */ /* 0x000fc8000f8e183f */
[----:B------:R-:W-:Y:S01]  /*ce20*/  UIADD3 UR8, UR8, 0x38, URZ ;  /* 0x0000003808087890 */ /* 0x000fe2000fffe03f */
[----:B------:R-:W-:-:S03]  /*ce30*/  PLOP3.LUT P0, PT, PT, PT, UP0, 0x80, 0x0 ;  /* 0x000000000000781c */ /* 0x000fc60003f0f008 */
[----:B------:R-:W-:-:S09]  /*ce40*/  UPRMT UR8, URZ, 0x654, UR8 ;  /* 0x000006543f087896 */ /* 0x000fd20008000008 */
[----:B------:R-:W-:Y:S01]  /*ce50*/  SYNCS.ARRIVE.TRANS64.RED.A1T0 RZ, [UR8], RZ ;  /* 0x000000ffffff79a7 */ /* 0x000fe20008100408 */
[----:B------:R-:W-:Y:S05]  /*ce60*/  @P0 BRA `(.L_x_26) ;  /* 0x0000000000040947 */ /* 0x000fea0003800000 */
[----:B------:R-:W-:Y:S01]  /*ce70*/  BPT.TRAP 0x1 ;  /* 0x000000040000795c */ /* 0x000fe20000300000 */
.L_x_26:
[----:B------:R-:W-:Y:S02]  /*ce80*/  UISETP.GT.AND UP2, UPT, UR24, 0x1, UPT ;  /* 0x000000011800788c */ /* 0x000fe4000bf44270 */
[----:B------:R-:W-:Y:S02]  /*ce90*/  UIADD3 UR14, UR14, 0x1, URZ ;  /* 0x000000010e0e7890 */ /* 0x000fe4000fffe03f */
[----:B------:R-:W-:Y:S02]  /*cea0*/  UIADD3 UR25, UR25, 0x1, URZ ;  /* 0x0000000119197890 */ /* 0x000fe4000fffe03f */
[----:B------:R-:W-:Y:S01]  /*ceb0*/  PLOP3.LUT P0, PT, PT, PT, UP2, 0x80, 0x0 ;  /* 0x000000000000781c */ /* 0x000fe20003f0f028 */
[----:B------:R-:W-:Y:S02]  /*cec0*/  UISETP.NE.AND UP0, UPT, UR14, 0x7, UPT ;  /* 0x000000070e00788c */ /* 0x000fe4000bf05270 */
[----:B------:R-:W-:Y:S02]  /*ced0*/  UISETP.NE.AND UP1, UPT, UR25, 0x7, UPT ;  /* 0x000000071900788c */ /* 0x000fe4000bf25270 */
[----:B------:R-:W-:-:S02]  /*cee0*/  USEL UR8, URZ, 0x1, UP0 ;  /* 0x000000013f087887 */ /* 0x000fc40008000000 */
[----:B------:R-:W-:Y:S02]  /*cef0*/  UIADD3 UR24, UR24, -0x1, URZ ;  /* 0xffffffff18187890 */ /* 0x000fe4000fffe03f */
[----:B------:R-:W-:Y:S02]  /*cf00*/  USEL UR14, UR14, URZ, UP0 ;  /* 0x0000003f0e0e7287 */ /* 0x000fe40008000000 */
[----:B-----5:R-:W-:Y:S01]  /*cf10*/  LOP3.LUT R0, R0, UR8, RZ, 0x3c, !PT ;  /* 0x0000000800007c12 */ /* 0x020fe2000f8e3cff */
[----:B------:R-:W-:Y:S01]  /*cf20*/  USEL UR25, UR25, URZ, UP1 ;  /* 0x0000003f19197287 */ /* 0x000fe20008800000 */
[----:B------:R-:W-:Y:S01]  /*cf30*/  UMOV UR8, 0x1 ;  /* 0x0000000100087882 */ /* 0x000fe20000000000 */
[----:B------:R-:W-:Y:S10]  /*cf40*/  @P0 BRA `(.L_x_27) ;  /* 0xffffff9c00bc0947 */ /* 0x000ff4000383ffff */
.L_x_19:
[----:B------:R-:W-:-:S04]  /*cf50*/  UISETP.NE.AND UP0, UPT, UR6, URZ, UPT ;  /* 0x0000003f0600728c */ /* 0x000fc8000bf05270 */
[----:B------:R-:W-:-:S06]  /*cf60*/  USEL UR6, URZ, 0x1, !UP0 ;  /* 0x000000013f067887 */ /* 0x000fcc000c000000 */
[----:B------:R-:W-:-:S13]  /*cf70*/  ISETP.NE.AND P0, PT, RZ, UR6, PT ;  /* 0x00000006ff007c0c */ /* 0x000fda000bf05270 */
[----:B------:R-:W-:Y:S05]  /*cf80*/  @!P0 BRA `(.L_x_28) ;  /* 0x0000003800108947 */ /* 0x000fea0003800000 */
[----:B------:R1:W-:Y:S04]  /*cf90*/  STL [R1+0x61c], R43 ;  /* 0x00061c2b01007387 */ /* 0x0003e80000100800 */
[----:B-1----:R-:W3:Y:S04]  /*cfa0*/  LDL.LU R43, [R1] ;  /* 0x00000000012b7983 */ /* 0x002ee80000300800 */
[----:B------:R1:W-:Y:S04]  /*cfb0*/  STL [R1+0x618], R44 ;  /* 0x0006182c01007387 */ /* 0x0003e80000100800 */
[----:B-1----:R-:W4:Y:S04]  /*cfc0*/  LDL.LU R44, [R1+0x4] ;  /* 0x00000400012c7983 */ /* 0x002f280000300800 */
[----:B------:R1:W-:Y:S04]  /*cfd0*/  STL [R1+0x614], R45 ;  /* 0x0006142d01007387 */ /* 0x0003e80000100800 */
[----:B-1----:R-:W5:Y:S04]  /*cfe0*/  LDL.LU R45, [R1+0x8] ;  /* 0x00000800012d7983 */ /* 0x002f680000300800 */
[----:B------:R1:W-:Y:S04]  /*cff0*/  STL [R1+0x610], R46 ;  /* 0x0006102e01007387 */ /* 0x0003e80000100800 */
[----:B-1----:R-:W2:Y:S04]  /*d000*/  LDL.LU R46, [R1+0xc] ;  /* 0x00000c00012e7983 */ /* 0x002ea80000300800 */
        /* <DEDUP_REMOVED lines=138> */
[----:B------:R-:W2:Y:S04]  /*d8b0*/  LDL.LU R0, [R1+0x1b0] ;  /* 0x0001b00001007983 */ /* 0x000ea80000300800 */
[----:B0-----:R-:W2:Y:S04]  /*d8c0*/  LDL.LU R2, [R1+0x204] ;  /* 0x0002040001027983 */ /* 0x001ea80000300800 */
[----:B------:R0:W-:Y:S04]  /*d8d0*/  STL [R1+0x4f8], R116 ;  /* 0x0004f87401007387 */ /* 0x0001e80000100800 */
        /* <DEDUP_REMOVED lines=66> */
[----:B0-----:R-:W2:Y:S01]  /*dd00*/  LDL.LU R149, [R1+0x12c] ;  /* 0x00012c0001957983 */ /* 0x001ea20000300800 */
[----:B---3--:R-:W-:-:S03]  /*dd10*/  FADD R3, R43, R3 ;  /* 0x000000032b037221 */ /* 0x008fc60000000000 */
[----:B------:R0:W-:Y:S01]  /*dd20*/  STL [R1+0x470], R150 ;  /* 0x0004709601007387 */ /* 0x0001e20000100800 */
[----:B----4-:R-:W-:Y:S01]  /*dd30*/  FADD R4, R44, R4 ;  /* 0x000000042c047221 */ /* 0x010fe20000000000 */
[----:B-----5:R-:W-:Y:S01]  /*dd40*/  FADD R5, R45, R5 ;  /* 0x000000052d057221 */ /* 0x020fe20000000000 */
[----:B--2---:R-:W-:Y:S01]  /*dd50*/  FADD R6, R46, R6 ;  /* 0x000000062e067221 */ /* 0x004fe20000000000 */
[----:B------:R-:W-:Y:S01]  /*dd60*/  FADD R7, R47, R7 ;  /* 0x000000072f077221 */ /* 0x000fe20000000000 */
[----:B0-----:R-:W2:Y:S04]  /*dd70*/  LDL.LU R150, [R1+0x128] ;  /* 0x0001280001967983 */ /* 0x001ea80000300800 */
[----:B------:R0:W-:Y:S01]  /*dd80*/  STL [R1+0x46c], R151 ;  /* 0x00046c9701007387 */ /* 0x0001e20000100800 */
[----:B------:R-:W-:Y:S01]  /*dd90*/  FADD R8, R48, R8 ;  /* 0x0000000830087221 */ /* 0x000fe20000000000 */
[----:B------:R-:W-:Y:S01]  /*dda0*/  FADD R9, R49, R9 ;  /* 0x0000000931097221 */ /* 0x000fe20000000000 */
[----:B------:R-:W-:Y:S01]  /*ddb0*/  FADD R10, R50, R10 ;  /* 0x0000000a320a7221 */ /* 0x000fe20000000000 */
[----:B0-----:R-:W3:Y:S04]  /*ddc0*/  LDL.LU R151, [R1+0x124] ;  /* 0x0001240001977983 */ /* 0x001ee80000300800 */
[----:B------:R-:W4:Y:S04]  /*ddd0*/  LDL.LU R43, [R1+0x61c] ;  /* 0x00061c00012b7983 */ /* 0x000f280000300800 */
[----:B------:R-:W5:Y:S04]  /*dde0*/  LDL.LU R44, [R1+0x618] ;  /* 0x00061800012c7983 */ /* 0x000f680000300800 */
[----:B------:R-:W4:Y:S04]  /*ddf0*/  LDL.LU R45, [R1+0x614] ;  /* 0x00061400012d7983 */ /* 0x000f280000300800 */
[----:B------:R-:W5:Y:S01]  /*de00*/  LDL.LU R46, [R1+0x610] ;  /* 0x00061000012e7983 */ /* 0x000f620000300800 */
[----:B------:R-:W-:-:S03]  /*de10*/  FADD R11, R51, R11 ;  /* 0x0000000b330b7221 */ /* 0x000fc60000000000 */
[----:B------:R-:W4:Y:S01]  /*de20*/  LDL.LU R47, [R1+0x60c] ;  /* 0x00060c00012f7983 */ /* 0x000f220000300800 */
[----:B------:R-:W-:-:S03]  /*de30*/  FADD R12, R52, R12 ;  /* 0x0000000c340c7221 */ /* 0x000fc60000000000 */
        /* <DEDUP_REMOVED lines=132> */
[----:B------:R-:W5:Y:S04]  /*e680*/  LDL.LU R114, [R1+0x500] ;  /* 0x0005000001727983 */ /* 0x000f680000300800 */
[----:B------:R-:W5:Y:S01]  /*e690*/  LDL.LU R115, [R1+0x4fc] ;  /* 0x0004fc0001737983 */ /* 0x000f620000300800 */
[----:B------:R-:W-:Y:S01]  /*e6a0*/  FADD R206, R149, R206 ;  /* 0x000000ce95ce7221 */ /* 0x000fe20000000000 */
[----:B------:R-:W-:Y:S01]  /*e6b0*/  FADD R237, R118, R237 ;  /* 0x000000ed76ed7221 */ /* 0x000fe20000000000 */
[----:B------:R-:W-:Y:S01]  /*e6c0*/  FADD R236, R119, R236 ;  /* 0x000000ec77ec7221 */ /* 0x000fe20000000000 */
[----:B------:R0:W-:Y:S01]  /*e6d0*/  STL [R1+0x200], R116 ;  /* 0x0002007401007387 */ /* 0x0001e20000100800 */
[----:B------:R-:W-:Y:S01]  /*e6e0*/  FADD R235, R120, R235 ;  /* 0x000000eb78eb7221 */ /* 0x000fe20000000000 */
        /* <DEDUP_REMOVED lines=8> */
[----:B0-----:R-:W4:Y:S01]  /*e770*/  LDL.LU R116, [R1+0x1b4] ;  /* 0x0001b40001747983 */ /* 0x001f220000300800 */
[----:B------:R-:W-:Y:S01]  /*e780*/  FADD R226, R129, R226 ;  /* 0x000000e281e27221 */ /* 0x000fe20000000000 */
[----:B------:R-:W-:Y:S01]  /*e790*/  FADD R225, R130, R225 ;  /* 0x000000e182e17221 */ /* 0x000fe20000000000 */
[----:B------:R-:W-:Y:S01]  /*e7a0*/  FADD R224, R131, R224 ;  /* 0x000000e083e07221 */ /* 0x000fe20000000000 */
[----:B------:R-:W4:Y:S01]  /*e7b0*/  LDL.LU R148, [R1+0x208] ;  /* 0x0002080001947983 */ /* 0x000f220000300800 */
[----:B------:R-:W-:Y:S01]  /*e7c0*/  FADD R223, R132, R223 ;  /* 0x000000df84df7221 */ /* 0x000fe20000000000 */
[----:B------:R-:W-:Y:S01]  /*e7d0*/  FADD R216, R139, R216 ;  /* 0x000000d88bd87221 */ /* 0x000fe20000000000 */
[----:B------:R-:W-:Y:S01]  /*e7e0*/  FADD R222, R133, R222 ;  /* 0x000000de85de7221 */ /* 0x000fe20000000000 */
        /* <DEDUP_REMOVED lines=8> */
[----:B------:R-:W5:Y:S01]  /*e870*/  LDL.LU R149, [R1+0x20c] ;  /* 0x00020c0001957983 */ /* 0x000f620000300800 */
[----:B------:R-:W-:Y:S01]  /*e880*/  FADD R212, R143, R212 ;  /* 0x000000d48fd47221 */ /* 0x000fe20000000000 */
[----:B------:R-:W-:Y:S01]  /*e890*/  FADD R218, R137, R218 ;  /* 0x000000da89da7221 */ /* 0x000fe20000000000 */
[----:B------:R-:W-:Y:S01]  /*e8a0*/  FADD R211, R144, R211 ;  /* 0x000000d390d37221 */ /* 0x000fe20000000000 */
[----:B------:R-:W5:Y:S01]  /*e8b0*/  LDL.LU R118, [R1+0x1bc] ;  /* 0x0001bc0001767983 */ /* 0x000f620000300800 */
[----:B------:R-:W-:Y:S01]  /*e8c0*/  FADD R217, R138, R217 ;  /* 0x000000d98ad97221 */ /* 0x000fe20000000000 */
[----:B------:R-:W-:Y:S01]  /*e8d0*/  FADD R210, R145, R210 ;  /* 0x000000d291d27221 */ /* 0x000fe20000000000 */
[----:B---3--:R-:W-:Y:S01]  /*e8e0*/  FADD R204, R151, R204 ;  /* 0x000000cc97cc7221 */ /* 0x008fe20000000000 */
[----:B------:R-:W3:Y:S01]  /*e8f0*/  LDL.LU R0, [R1+0x210] ;  /* 0x0002100001007983 */ /* 0x000ee20000300800 */
[----:B------:R-:W-:Y:S01]  /*e900*/  FADD R209, R146, R209 ;  /* 0x000000d192d17221 */ /* 0x000fe20000000000 */
[----:B--2---:R-:W-:Y:S01]  /*e910*/  FADD R205, R150, R205 ;  /* 0x000000cd96cd7221 */ /* 0x004fe20000000000 */
[----:B------:R-:W-:Y:S01]  /*e920*/  FADD R208, R147, R208 ;  /* 0x000000d093d07221 */ /* 0x000fe20000000000 */
[----:B------:R-:W2:Y:S04]  /*e930*/  LDL.LU R119, [R1+0x1c0] ;  /* 0x0001c00001777983 */ /* 0x000ea80000300800 */
[----:B0-----:R-:W2:Y:S04]  /*e940*/  LDL.LU R2, [R1+0x214] ;  /* 0x0002140001027983 */ /* 0x001ea80000300800 */
        /* <DEDUP_REMOVED lines=29> */
[----:B------:R-:W2:Y:S01]  /*eb20*/  LDL.LU R147, [R1+0x250] ;  /* 0x0002500001937983 */ /* 0x000ea20000300800 */
[----:B----4-:R-:W-:-:S03]  /*eb30*/  FADD R148, R116, R148 ;  /* 0x0000009474947221 */ /* 0x010fc60000000000 */
[----:B------:R-:W4:Y:S04]  /*eb40*/  LDL.LU R116, [R1+0x4f8] ;  /* 0x0004f80001747983 */ /* 0x000f280000300800 */
[----:B------:R0:W-:Y:S01]  /*eb50*/  STL [R1+0x208], R148 ;  /* 0x0002089401007387 */ /* 0x0001e20000100800 */
[----:B-----5:R-:W-:-:S03]  /*eb60*/  FADD R149, R117, R149 ;  /* 0x0000009575957221 */ /* 0x020fc60000000000 */
[----:B0-----:R-:W5:Y:S04]  /*eb70*/  LDL.LU R148, [R1+0x254] ;  /* 0x0002540001947983 */ /* 0x001f680000300800 */
[----:B------:R-:W4:Y:S04]  /*eb80*/  LDL.LU R117, [R1+0x4f4] ;  /* 0x0004f40001757983 */ /* 0x000f280000300800 */
[----:B------:R0:W-:Y:S04]  /*eb90*/  STL [R1+0x20c], R149 ;  /* 0x00020c9501007387 */ /* 0x0001e80000100800 */
[----:B0-----:R-:W4:Y:S01]  /*eba0*/  LDL.LU R149, [R1+0x258] ;  /* 0x0002580001957983 */ /* 0x001f220000300800 */
[----:B---3--:R-:W-:Y:S01]  /*ebb0*/  FADD R0, R118, R0 ;  /* 0x0000000076007221 */ /* 0x008fe20000000000 */
[----:B--2---:R-:W-:-:S02]  /*ebc0*/  FADD R2, R119, R2 ;  /* 0x0000000277027221 */ /* 0x004fc40000000000 */
[----:B------:R-:W2:Y:S01]  /*ebd0*/  LDL.LU R118, [R1+0x4f0] ;  /* 0x0004f00001767983 */ /* 0x000ea20000300800 */
[----:B------:R-:W-:-:S03]  /*ebe0*/  FADD R121, R120, R121 ;  /* 0x0000007978797221 */ /* 0x000fc60000000000 */
[----:B------:R0:W-:Y:S01]  /*ebf0*/  STL [R1+0x210], R0 ;  /* 0x0002100001007387 */ /* 0x0001e20000100800 */
[----:B------:R-:W-:-:S03]  /*ec00*/  FADD R123, R122, R123 ;  /* 0x0000007b7a7b7221 */ /* 0x000fc60000000000 */
[----:B0-----:R-:W3:Y:S04]  /*ec10*/  LDL.LU R0, [R1+0x25c] ;  /* 0x00025c0001007983 */ /* 0x001ee80000300800 */
[----:B------:R-:W2:Y:S04]  /*ec20*/  LDL.LU R119, [R1+0x4ec] ;  /* 0x0004ec0001777983 */ /* 0x000ea80000300800 */
[----:B------:R0:W-:Y:S01]  /*ec30*/  STL [R1+0x214], R2 ;  /* 0x0002140201007387 */ /* 0x0001e20000100800 */
[----:B------:R-:W-:Y:S01]  /*ec40*/  FADD R125, R124, R125 ;  /* 0x0000007d7c7d7221 */ /* 0x000fe20000000000 */
[----:B------:R-:W-:-:S02]  /*ec50*/  FADD R127, R126, R127 ;  /* 0x0000007f7e7f7221 */ /* 0x000fc40000000000 */
[----:B0-----:R-:W2:Y:S04]  /*ec60*/  LDL.LU R2, [R1+0x260] ;  /* 0x0002600001027983 */ /* 0x001ea80000300800 */
[----:B------:R-:W2:Y:S04]  /*ec70*/  LDL.LU R120, [R1+0x4e8] ;  /* 0x0004e80001787983 */ /* 0x000ea80000300800 */
[----:B------:R0:W-:Y:S01]  /*ec80*/  STL [R1+0x218], R121 ;  /* 0x0002187901007387 */ /* 0x0001e20000100800 */
[----:B------:R-:W-:-:S03]  /*ec90*/  FADD R129, R128, R129 ;  /* 0x0000008180817221 */ /* 0x000fc60000000000 */
        /* <DEDUP_REMOVED lines=42> */
[----:B------:R0:W-:Y:S04]  /*ef40*/  STL [R1+0x244], R144 ;  /* 0x0002449001007387 */ /* 0x0001e80000100800 */
[----:B0-----:R-:W2:Y:S04]  /*ef50*/  LDL.LU R144, [R1+0x278] ;  /* 0x0002780001907983 */ /* 0x001ea80000300800 */
[----:B------:R-:W2:Y:S04]  /*ef60*/  LDL.LU R138, [R1+0x4a0] ;  /* 0x0004a000018a7983 */ /* 0x000ea80000300800 */
[----:B------:R0:W-:Y:S04]  /*ef70*/  STL [R1+0x248], R145 ;  /* 0x0002489101007387 */ /* 0x0001e80000100800 */
[----:B0-----:R-:W2:Y:S04]  /*ef80*/  LDL.LU R145, [R1+0x27c] ;  /* 0x00027c0001917983 */ /* 0x001ea80000300800 */
[----:B------:R0:W-:Y:S01]  /*ef90*/  STL [R1+0x24c], R146 ;  /* 0x00024c9201007387 */ /* 0x0001e20000100800 */
[----:B-----5:R-:W-:-:S03]  /*efa0*/  FADD R148, R24, R148 ;  /* 0x0000009418947221 */ /* 0x020fc60000000000 */
[----:B0-----:R-:W5:Y:S04]  /*efb0*/  LDL.LU R146, [R1+0x280] ;  /* 0x0002800001927983 */ /* 0x001f680000300800 */
[----:B------:R0:W-:Y:S04]  /*efc0*/  STL [R1+0x250], R147 ;  /* 0x0002509301007387 */ /* 0x0001e80000100800 */
[----:B0-----:R-:W5:Y:S01]  /*efd0*/  LDL.LU R147, [R1+0x284] ;  /* 0x0002840001937983 */ /* 0x001f620000300800 */
[----:B----4-:R-:W-:-:S03]  /*efe0*/  FADD R149, R25, R149 ;  /* 0x0000009519957221 */ /* 0x010fc60000000000 */
[----:B------:R0:W-:Y:S04]  /*eff0*/  STL [R1+0x254], R148 ;  /* 0x0002549401007387 */ /* 0x0001e80000100800 */
[----:B0-----:R-:W4:Y:S04]  /*f000*/  LDL.LU R148, [R1+0x288] ;  /* 0x0002880001947983 */ /* 0x001f280000300800 */
[----:B------:R0:W-:Y:S04]  /*f010*/  STL [R1+0x258], R149 ;  /* 0x0002589501007387 */ /* 0x0001e80000100800 */
[----:B0-----:R-:W4:Y:S04]  /*f020*/  LDL.LU R149, [R1+0x28c] ;  /* 0x00028c0001957983 */ /* 0x001f280000300800 */
[----:B------:R-:W4:Y:S01]  /*f030*/  LDL.LU R150, [R1+0x290] ;  /* 0x0002900001967983 */ /* 0x000f220000300800 */
[----:B---3--:R-:W-:-:S03]  /*f040*/  FADD R0, R26, R0 ;  /* 0x000000001a007221 */ /* 0x008fc60000000000 */
[----:B------:R-:W3:Y:S01]  /*f050*/  LDL.LU R151, [R1+0x294] ;  /* 0x0002940001977983 */ /* 0x000ee20000300800 */
[----:B--2---:R-:W-:-:S03]  /*f060*/  FADD R2, R27, R2 ;  /* 0x000000021b027221 */ /* 0x004fc60000000000 */
[----:B------:R0:W-:Y:S04]  /*f070*/  STL [R1+0x25c], R0 ;  /* 0x00025c0001007387 */ /* 0x0001e80000100800 */
[----:B------:R-:W2:Y:S04]  /*f080*/  LDL.LU R27, [R1+0x2c8] ;  /* 0x0002c800011b7983 */ /* 0x000ea80000300800 */
[----:B------:R-:W2:Y:S04]  /*f090*/  LDL.LU R26, [R1+0x2cc] ;  /* 0x0002cc00011a7983 */ /* 0x000ea80000300800 */
[----:B------:R1:W-:Y:S04]  /*f0a0*/  STL [R1+0x260], R2 ;  /* 0x0002600201007387 */ /* 0x0003e80000100800 */
[----:B------:R-:W2:Y:S04]  /*f0b0*/  LDL.LU R25, [R1+0x2d0] ;  /* 0x0002d00001197983 */ /* 0x000ea80000300800 */
[----:B------:R-:W2:Y:S04]  /*f0c0*/  LDL.LU R24, [R1+0x2d4] ;  /* 0x0002d40001187983 */ /* 0x000ea80000300800 */
[----:B0-----:R-:W2:Y:S04]  /*f0d0*/  LDL.LU R0, [R1+0x2d8] ;  /* 0x0002d80001007983 */ /* 0x001ea80000300800 */
[----:B-1----:R-:W2:Y:S01]  /*f0e0*/  LDL.LU R2, [R1+0x2dc] ;  /* 0x0002dc0001027983 */ /* 0x002ea20000300800 */
[----:B------:R-:W-:-:S05]  /*f0f0*/  FADD R139, R28, R139 ;  /* 0x0000008b1c8b7221 */ /* 0x000fca0000000000 */
[----:B------:R0:W-:Y:S04]  /*f100*/  STL [R1+0x264], R139 ;  /* 0x0002648b01007387 */ /* 0x0001e80000100800 */
[----:B0-----:R-:W2:Y:S01]  /*f110*/  LDL.LU R139, [R1+0x49c] ;  /* 0x00049c00018b7983 */ /* 0x001ea20000300800 */
[----:B------:R-:W-:-:S03]  /*f120*/  FADD R140, R29, R140 ;  /* 0x0000008c1d8c7221 */ /* 0x000fc60000000000 */
[----:B------:R-:W2:Y:S04]  /*f130*/  LDL.LU R28, [R1+0x2c4] ;  /* 0x0002c400011c7983 */ /* 0x000ea80000300800 */
        /* <DEDUP_REMOVED lines=20> */
[----:B------:R0:W-:Y:S01]  /*f280*/  STL [R1+0x27c], R145 ;  /* 0x00027c9101007387 */ /* 0x0001e20000100800 */
[----:B-----5:R-:W-:-:S03]  /*f290*/  FADD R146, R35, R146 ;  /* 0x0000009223927221 */ /* 0x020fc60000000000 */
[----:B0-----:R-:W5:Y:S04]  /*f2a0*/  LDL.LU R145, [R1+0x484] ;  /* 0x0004840001917983 */ /* 0x001f680000300800 */
[----:B------:R-:W5:Y:S04]  /*f2b0*/  LDL.LU R34, [R1+0x2ac] ;  /* 0x0002ac0001227983 */ /* 0x000f680000300800 */
[----:B------:R0:W-:Y:S01]  /*f2c0*/  STL [R1+0x280], R146 ;  /* 0x0002809201007387 */ /* 0x0001e20000100800 */
[----:B------:R-:W-:-:S03]  /*f2d0*/  FADD R147, R36, R147 ;  /* 0x0000009324937221 */ /* 0x000fc60000000000 */
[----:B0-----:R-:W5:Y:S04]  /*f2e0*/  LDL.LU R146, [R1+0x480] ;  /* 0x0004800001927983 */ /* 0x001f680000300800 */
[----:B------:R-:W5:Y:S01]  /*f2f0*/  LDL.LU R35, [R1+0x2a8] ;  /* 0x0002a80001237983 */ /* 0x000f620000300800 */
[----:B----4-:R-:W-:-:S03]  /*f300*/  FADD R148, R37, R148 ;  /* 0x0000009425947221 */ /* 0x010fc60000000000 */
[----:B------:R0:W-:Y:S04]  /*f310*/  STL [R1+0x284], R147 ;  /* 0x0002849301007387 */ /* 0x0001e80000100800 */
[----:B0-----:R-:W4:Y:S01]  /*f320*/  LDL.LU R147, [R1+0x47c] ;  /* 0x00047c0001937983 */ /* 0x001f220000300800 */
[----:B------:R-:W-:-:S03]  /*f330*/  FADD R149, R38, R149 ;  /* 0x0000009526957221 */ /* 0x000fc60000000000 */
[----:B------:R-:W4:Y:S01]  /*f340*/  LDL.LU R36, [R1+0x2a4] ;  /* 0x0002a40001247983 */ /* 0x000f220000300800 */
[----:B------:R-:W-:-:S03]  /*f350*/  FADD R150, R39, R150 ;  /* 0x0000009627967221 */ /* 0x000fc60000000000 */
[----:B------:R0:W-:Y:S04]  /*f360*/  STL [R1+0x288], R148 ;  /* 0x0002889401007387 */ /* 0x0001e80000100800 */
[----:B0-----:R-:W4:Y:S04]  /*f370*/  LDL.LU R148, [R1+0x478] ;  /* 0x0004780001947983 */ /* 0x001f280000300800 */
[----:B------:R-:W4:Y:S04]  /*f380*/  LDL.LU R37, [R1+0x2a0] ;  /* 0x0002a00001257983 */ /* 0x000f280000300800 */
[----:B------:R0:W-:Y:S04]  /*f390*/  STL [R1+0x28c], R149 ;  /* 0x00028c9501007387 */ /* 0x0001e80000100800 */
[----:B0-----:R-:W4:Y:S04]  /*f3a0*/  LDL.LU R149, [R1+0x474] ;  /* 0x0004740001957983 */ /* 0x001f280000300800 */
[----:B------:R-:W4:Y:S04]  /*f3b0*/  LDL.LU R38, [R1+0x29c] ;  /* 0x00029c0001267983 */ /* 0x000f280000300800 */
[----:B------:R0:W-:Y:S04]  /*f3c0*/  STL [R1+0x290], R150 ;  /* 0x0002909601007387 */ /* 0x0001e80000100800 */
[----:B0-----:R-:W4:Y:S04]  /*f3d0*/  LDL.LU R150, [R1+0x470] ;  /* 0x0004700001967983 */ /* 0x001f280000300800 */
[----:B------:R-:W4:Y:S01]  /*f3e0*/  LDL.LU R39, [R1+0x298] ;  /* 0x0002980001277983 */ /* 0x000f220000300800 */
[----:B---3--:R-:W-:-:S05]  /*f3f0*/  FADD R151, R40, R151 ;  /* 0x0000009728977221 */ /* 0x008fca0000000000 */
[----:B------:R0:W-:Y:S01]  /*f400*/  STL [R1+0x294], R151 ;  /* 0x0002949701007387 */ /* 0x0001e20000100800 */
[----:B--2---:R-:W-:-:S03]  /*f410*/  FADD R27, R53, R27 ;  /* 0x0000001b351b7221 */ /* 0x004fc60000000000 */
[----:B0-----:R-:W2:Y:S01]  /*f420*/  LDL.LU R151, [R1+0x46c] ;  /* 0x00046c0001977983 */ /* 0x001ea20000300800 */
        /* <DEDUP_REMOVED lines=11> */
[----:B-----5:R-:W-:Y:S01]  /*f4e0*/  FADD R34, R46, R34 ;  /* 0x000000222e227221 */ /* 0x020fe20000000000 */
[----:B------:R-:W-:Y:S01]  /*f4f0*/  FADD R35, R45, R35 ;  /* 0x000000232d237221 */ /* 0x000fe20000000000 */
[----:B----4-:R-:W-:Y:S01]  /*f500*/  FADD R36, R44, R36 ;  /* 0x000000242c247221 */ /* 0x010fe20000000000 */
[----:B------:R-:W-:Y:S01]  /*f510*/  FADD R37, R43, R37 ;  /* 0x000000252b257221 */ /* 0x000fe20000000000 */
[----:B------:R-:W-:Y:S01]  /*f520*/  FADD R38, R42, R38 ;  /* 0x000000262a267221 */ /* 0x000fe20000000000 */
[----:B------:R-:W-:-:S05]  /*f530*/  FADD R39, R41, R39 ;  /* 0x0000002729277221 */ /* 0x000fca0000000000 */
[----:B------:R0:W-:Y:S04]  /*f540*/  STL [R1+0x298], R39 ;  /* 0x0002982701007387 */ /* 0x0001e80000100800 */
        /* <DEDUP_REMOVED lines=14> */
[----:B------:R-:W2:Y:S04]  /*f630*/  LDL.LU R52, [R1+0x2e0] ;  /* 0x0002e00001347983 */ /* 0x000ea80000300800 */
[----:B------:R2:W-:Y:S04]  /*f640*/  STL [R1+0x2d4], R24 ;  /* 0x0002d41801007387 */ /* 0x0005e80000100800 */
[----:B------:R-:W2:Y:S04]  /*f650*/  LDL.LU R51, [R1+0x2e4] ;  /* 0x0002e40001337983 */ /* 0x000ea80000300800 */
[----:B------:R2:W-:Y:S04]  /*f660*/  STL [R1+0x2d8], R0 ;  /* 0x0002d80001007387 */ /* 0x0005e80000100800 */
        /* <DEDUP_REMOVED lines=13> */
[----:B-1----:R-:W2:Y:S04]  /*f740*/  LDL.LU R38, [R1+0x318] ;  /* 0x0003180001267983 */ /* 0x002ea80000300800 */
[----:B---3--:R-:W3:Y:S04]  /*f750*/  LDL.LU R37, [R1+0x31c] ;  /* 0x00031c0001257983 */ /* 0x008ee80000300800 */
[----:B----4-:R-:W4:Y:S04]  /*f760*/  LDL.LU R36, [R1+0x320] ;  /* 0x0003200001247983 */ /* 0x010f280000300800 */
[----:B-----5:R-:W5:Y:S04]  /*f770*/  LDL.LU R35, [R1+0x324] ;  /* 0x0003240001237983 */ /* 0x020f680000300800 */
[----:B--2---:R-:W2:Y:S04]  /*f780*/  LDL.LU R34, [R1+0x328] ;  /* 0x0003280001227983 */ /* 0x004ea80000300800 */
        /* <DEDUP_REMOVED lines=12> */
[----:B------:R-:W-:Y:S01]  /*f850*/  FADD R52, R59, R52 ;  /* 0x000000343b347221 */ /* 0x000fe20000000000 */
        /* <DEDUP_REMOVED lines=28> */
[----:B---3--:R-:W-:-:S03]  /*fa20*/  FADD R37, R74, R37 ;  /* 0x000000254a257221 */ /* 0x008fc60000000000 */
[----:B------:R3:W-:Y:S01]  /*fa30*/  STL [R1+0x318], R38 ;  /* 0x0003182601007387 */ /* 0x0007e20000100800 */
[----:B----4-:R-:W-:-:S03]  /*fa40*/  FADD R36, R75, R36 ;  /* 0x000000244b247221 */ /* 0x010fc60000000000 */
[----:B------:R4:W-:Y:S01]  /*fa50*/  STL [R1+0x31c], R37 ;  /* 0x00031c2501007387 */ /* 0x0009e20000100800 */
[----:B-----5:R-:W-:-:S03]  /*fa60*/  FADD R35, R76, R35 ;  /* 0x000000234c237221 */ /* 0x020fc60000000000 */
[----:B------:R5:W-:Y:S01]  /*fa70*/  STL [R1+0x320], R36 ;  /* 0x0003202401007387 */ /* 0x000be20000100800 */
[----:B--2---:R-:W-:-:S03]  /*fa80*/  FADD R34, R77, R34 ;  /* 0x000000224d227221 */ /* 0x004fc60000000000 */
        /* <DEDUP_REMOVED lines=22> */
[----:B0-----:R-:W2:Y:S01]  /*fbf0*/  LDL.LU R52, [R1+0x35c] ;  /* 0x00035c0001347983 */ /* 0x001ea20000300800 */
[----:B------:R-:W-:-:S03]  /*fc00*/  FADD R2, R89, R2 ;  /* 0x0000000259027221 */ /* 0x000fc60000000000 */
[----:B------:R0:W-:Y:S04]  /*fc10*/  STL [R1+0x350], R24 ;  /* 0x0003501801007387 */ /* 0x0001e80000100800 */
[----:B-1----:R-:W2:Y:S04]  /*fc20*/  LDL.LU R51, [R1+0x360] ;  /* 0x0003600001337983 */ /* 0x002ea80000300800 */
        /* <DEDUP_REMOVED lines=181> */
[----:B------:R-:W-:Y:S01]  /*10780*/  FADD R0, R150, R0 ;  /* 0x0000000096007221 */ /* 0x000fe20000000000 */
[----:B------:R-:W-:-:S05]  /*10790*/  FADD R2, R2, R151 ;  /* 0x0000009702027221 */ /* 0x000fca0000000000 */
[----:B------:R1:W-:Y:S04]  /*107a0*/  STL [R1+0x450], R2 ;  /* 0x0004500201007387 */ /* 0x0003e80000100800 */
[----:B------:R1:W-:Y:S04]  /*107b0*/  STL [R1+0x448], R24 ;  /* 0x0004481801007387 */ /* 0x0003e80000100800 */
[----:B------:R1:W-:Y:S02]  /*107c0*/  STL [R1+0x44c], R0 ;  /* 0x00044c0001007387 */ /* 0x0003e40000100800 */
.L_x_28:
[----:B-1----:R-:W1:Y:S02]  /*107d0*/  LDC R0, c[0x0][0x28c] ;  /* 0x0000a300ff007b82 */ /* 0x002e640000000800 */
[----:B-1----:R-:W-:-:S13]  /*107e0*/  ISETP.GE.AND P0, PT, R0, 0x1, PT ;  /* 0x000000010000780c */ /* 0x002fda0003f06270 */
[----:B------:R-:W-:Y:S05]  /*107f0*/  @!P0 BRA `(.L_x_29) ;  /* 0x0000000000508947 */ /* 0x000fea0003800000 */
[----:B------:R-:W-:-:S06]  /*10800*/  UISETP.NE.AND UP0, UPT, UR23, 0x3, UPT ;  /* 0x000000031700788c */ /* 0x000fcc000bf05270 */
[----:B------:R-:W-:-:S13]  /*10810*/  PLOP3.LUT P0, PT, PT, PT, UP0, 0x80, 0x0 ;  /* 0x000000000000781c */ /* 0x000fda0003f0f008 */
[----:B------:R-:W-:Y:S05]  /*10820*/  @!P0 BRA `(.L_x_30) ;  /* 0x0000000000048947 */ /* 0x000fea0003800000 */
[----:B------:R-:W-:Y:S01]  /*10830*/  BPT.TRAP 0x1 ;  /* 0x000000040000795c */ /* 0x000fe20000300000 */
.L_x_30:
[----:B------:R-:W-:-:S04]  /*10840*/  UISETP.LT.AND UP0, UPT, UR9, 0x1, UPT ;  /* 0x000000010900788c */ /* 0x000fc8000bf01270 */
[----:B------:R-:W-:Y:S02]  /*10850*/  USEL UR8, UR9, 0x1, UP0 ;  /* 0x0000000109087887 */ /* 0x000fe40008000000 */
[----:B------:R-:W-:Y:S02]  /*10860*/  UISETP.GT.U32.AND UP0, UPT, UR13, 0x1, UPT ;  /* 0x000000010d00788c */ /* 0x000fe4000bf04070 */
[----:B------:R-:W-:-:S04]  /*10870*/  UIADD3 UR8, UR5, UR9, -UR8 ;  /* 0x0000000905087290 */ /* 0x000fc8000fffe808 */
[----:B------:R-:W-:Y:S01]  /*10880*/  UIMAD.WIDE.U32 UR6, UR8, 0x24924925, URZ ;  /* 0x24924925080678a5 */ /* 0x000fe2000f8e003f */
[----:B------:R-:W-:-:S03]  /*10890*/  PLOP3.LUT P0, PT, PT, PT, UP0, 0x80, 0x0 ;  /* 0x000000000000781c */ /* 0x000fc60003f0f008 */
[----:B------:R-:W-:-:S04]  /*108a0*/  UIADD3 UR6, UR8, -UR7, URZ ;  /* 0x8000000708067290 */ /* 0x000fc8000fffe03f */
[----:B------:R-:W-:-:S04]  /*108b0*/  ULEA.HI UR6, UR6, UR7, URZ, 0x1f ;  /* 0x0000000706067291 */ /* 0x000fc8000f8ff83f */
[----:B------:R-:W-:-:S04]  /*108c0*/  USHF.R.U32.HI UR6, URZ, 0x2, UR6 ;  /* 0x000000023f067899 */ /* 0x000fc80008011606 */
[----:B------:R-:W-:-:S04]  /*108d0*/  UIMAD UR6, UR6, -0x7, UR8 ;  /* 0xfffffff9060678a4 */ /* 0x000fc8000f8e0208 */
[----:B------:R-:W-:-:S04]  /*108e0*/  ULEA UR6, UR6, UR11, 0x3 ;  /* 0x0000000b06067291 */ /* 0x000fc8000f8e183f */
[----:B------:R-:W-:-:S04]  /*108f0*/  UIADD3 UR6, UR6, 0x38, URZ ;  /* 0x0000003806067890 */ /* 0x000fc8000fffe03f */
[----:B------:R-:W-:-:S09]  /*10900*/  UPRMT UR6, URZ, 0x654, UR6 ;  /* 0x000006543f067896 */ /* 0x000fd20008000006 */
[----:B------:R-:W-:Y:S01]  /*10910*/  SYNCS.ARRIVE.TRANS64.RED.A1T0 RZ, [UR6], RZ ;  /* 0x000000ffffff79a7 */ /* 0x000fe20008100406 */
[----:B------:R-:W-:Y:S05]  /*10920*/  @P0 BRA `(.L_x_29) ;  /* 0x0000000000040947 */ /* 0x000fea0003800000 */
[----:B------:R-:W-:Y:S01]  /*10930*/  BPT.TRAP 0x1 ;  /* 0x000000040000795c */ /* 0x000fe20000300000 */
.L_x_29:
[----:B------:R-:W3:Y:S01]  /*10940*/  LDL.LU R27, [R1+0x460] ;  /* 0x00046000011b7983 */ /* 0x000ee20000300800 */
[----:B------:R-:W1:Y:S01]  /*10950*/  LDC R24, c[0x0][0x288] ;  /* 0x0000a200ff187b82 */ /* 0x000e620000000800 */
[----:B------:R-:W0:Y:S01]  /*10960*/  S2R R26, SR_TID.X ;  /* 0x00000000001a7919 */ /* 0x000e220000002100 */
[----:B------:R-:W-:Y:S01]  /*10970*/  UIADD3 UR8, UR9, UR5, URZ ;  /* 0x0000000509087290 */ /* 0x000fe2000fffe03f */
[----:B------:R-:W-:Y:S01]  /*10980*/  ULDC UR6, c[0x0][0x284] ;  /* 0x0000a10000067ab9 */ /* 0x000fe20000000800 */
[----:B------:R-:W4:Y:S02]  /*10990*/  LDL.LU R25, [R1+0x45c] ;  /* 0x00045c0001197983 */ /* 0x000f240000300800 */
[----:B------:R-:W-:Y:S01]  /*109a0*/  UISETP.GT.U32.AND UP0, UPT, UR8, 0x6, UPT ;  /* 0x000000060800788c */ /* 0x000fe2000bf04070 */
[----:B------:R-:W-:Y:S01]  /*109b0*/  IMAD.MOV.U32 R40, RZ, RZ, -0x1 ;  /* 0xffffffffff287424 */ /* 0x000fe200078e00ff */
[----:B------:R-:W-:Y:S02]  /*109c0*/  USHF.R.S32.HI UR11, URZ, 0x1f, UR10 ;  /* 0x0000001f3f0b7899 */ /* 0x000fe4000801140a */
[----:B------:R-:W-:-:S02]  /*109d0*/  UISETP.LT.U32.AND UP0, UPT, UR9, 0x7, UP0 ;  /* 0x000000070900788c */ /* 0x000fc40008701070 */
[----:B------:R-:W-:Y:S01]  /*109e0*/  UISETP.GE.U32.AND UP1, UPT, UR9, 0x7, UPT ;  /* 0x000000070900788c */ /* 0x000fe2000bf26070 */
[----:B------:R-:W-:Y:S01]  /*109f0*/  ULDC.64 UR16, c[0x0][0x5d0] ;  /* 0x0001740000107ab9 */ /* 0x000fe20000000a00 */
[----:B------:R-:W-:-:S04]  /*10a00*/  USEL UR12, URZ, 0x1, !UP0 ;  /* 0x000000013f0c7887 */ /* 0x000fc8000c000000 */
[----:B------:R-:W-:Y:S01]  /*10a10*/  ULOP3.LUT UR4, UR4, UR12, URZ, 0x3c, !UPT ;  /* 0x0000000c04047292 */ /* 0x000fe2000f8e3c3f */
[C---:B0-----:R-:W-:Y:S01]  /*10a20*/  LOP3.LUT R2, R26.reuse, 0x3, RZ, 0xc0, !PT ;  /* 0x000000031a027812 */ /* 0x041fe200078ec0ff */
[----:B------:R-:W-:Y:S01]  /*10a30*/  IMAD.SHL.U32 R32, R26, 0x2, RZ ;  /* 0x000000021a207824 */ /* 0x000fe200078e00ff */
[----:B------:R-:W-:-:S03]  /*10a40*/  SHF.R.U32.HI R34, RZ, 0x7, R26 ;  /* 0x00000007ff227819 */ /* 0x000fc6000001161a */
[----:B-1----:R-:W-:Y:S01]  /*10a50*/  IMAD R2, R2, -0x2, R24 ;  /* 0xfffffffe02027824 */ /* 0x002fe200078e0218 */
[----:B------:R-:W-:Y:S02]  /*10a60*/  LOP3.LUT R34, R34, 0x1, RZ, 0xc0, !PT ;  /* 0x0000000122227812 */ /* 0x000fe400078ec0ff */
[----:B------:R-:W-:-:S03]  /*10a70*/  LOP3.LUT R32, R32, 0x6, RZ, 0xc0, !PT ;  /* 0x0000000620207812 */ /* 0x000fc600078ec0ff */
[----:B------:R-:W-:Y:S02]  /*10a80*/  IMAD.SHL.U32 R35, R34, 0x40, RZ ;  /* 0x0000004022237824 */ /* 0x000fe400078e00ff */
[----:B---3--:R-:W-:-:S04]  /*10a90*/  IMAD.WIDE R36, R27, 0x100, RZ ;  /* 0x000001001b247825 */ /* 0x008fc800078e02ff */
[----:B----4-:R-:W-:Y:S01]  /*10aa0*/  IMAD.SHL.U32 R0, R25, 0x100, RZ ;  /* 0x0000010019007824 */ /* 0x010fe200078e00ff */
[----:B------:R-:W-:-:S04]  /*10ab0*/  PRMT R32, R32, 0x6540, R25 ;  /* 0x0000654020207816 */ /* 0x000fc80000000019 */
[----:B------:R-:W-:Y:S01]  /*10ac0*/  ISETP.GE.AND P0, PT, R0, R24, PT ;  /* 0x000000180000720c */ /* 0x000fe20003f06270 */
[----:B------:R-:W-:Y:S01]  /*10ad0*/  IMAD.IADD R0, R2, 0x1, -R0 ;  /* 0x0000000102007824 */ /* 0x000fe200078e0a00 */
[----:B------:R-:W-:Y:S02]  /*10ae0*/  SHF.R.U32.HI R2, RZ, 0x2, R26 ;  /* 0x00000002ff027819 */ /* 0x000fe4000001161a */
[----:B------:R-:W-:Y:S01]  /*10af0*/  LOP3.LUT R24, R26, 0x60, RZ, 0xc0, !PT ;  /* 0x000000601a187812 */ /* 0x000fe200078ec0ff */
[----:B------:R-:W-:Y:S01]  /*10b00*/  IMAD.U32 R26, RZ, RZ, UR16 ;  /* 0x00000010ff1a7e24 */ /* 0x000fe2000f8e00ff */
[----:B------:R-:W-:Y:S02]  /*10b10*/  LOP3.LUT R2, R2, 0x7, RZ, 0xc0, !PT ;  /* 0x0000000702027812 */ /* 0x000fe400078ec0ff */
[----:B------:R-:W-:Y:S02]  /*10b20*/  SHF.R.U32.HI R24, RZ, 0x1, R24 ;  /* 0x00000001ff187819 */ /* 0x000fe40000011618 */
[----:B------:R-:W-:-:S02]  /*10b30*/  LOP3.LUT R35, R35, 0x40, R2, 0xe2, !PT ;  /* 0x0000004023237812 */ /* 0x000fc400078ee202 */
[----:B------:R-:W-:Y:S02]  /*10b40*/  IADD3 R2, RZ, -R24, -R2 ;  /* 0x80000018ff027210 */ /* 0x000fe40007ffe802 */
[----:B------:R-:W-:Y:S02]  /*10b50*/  SHF.R.S32.HI R33, RZ, 0x1f, R32 ;  /* 0x0000001fff217819 */ /* 0x000fe40000011420 */
[----:B------:R-:W-:Y:S01]  /*10b60*/  LOP3.LUT R35, R36, R35, R24, 0xfe, !PT ;  /* 0x0000002324237212 */ /* 0x000fe200078efe18 */
[----:B------:R-:W-:Y:S02]  /*10b70*/  IMAD R34, R34, -0x40, R2 ;  /* 0xffffffc022227824 */ /* 0x000fe400078e0202 */
[----:B------:R-:W-:Y:S02]  /*10b80*/  IMAD.SHL.U32 R2, R27, 0x100, RZ ;  /* 0x000001001b027824 */ /* 0x000fe400078e00ff */
[----:B------:R-:W-:-:S03]  /*10b90*/  IMAD.WIDE.U32 R26, R26, UR10, R32 ;  /* 0x0000000a1a1a7c25 */ /* 0x000fc6000f8e0020 */
[C---:B------:R-:W-:Y:S02]  /*10ba0*/  IADD3 R34, -R2.reuse, UR6, R34 ;  /* 0x0000000602227c10 */ /* 0x040fe4000fffe122 */
[----:B------:R-:W-:Y:S01]  /*10bb0*/  ISETP.GE.OR P0, PT, R2, UR6, P0 ;  /* 0x0000000602007c0c */ /* 0x000fe20008706670 */
[----:B------:R-:W-:Y:S02]  /*10bc0*/  UIMAD.WIDE.U32 UR6, UR8, 0x24924925, URZ ;  /* 0x24924925080678a5 */ /* 0x000fe4000f8e003f */
[----:B------:R-:W-:Y:S02]  /*10bd0*/  UIMAD UR6, UR11, UR16, URZ ;  /* 0x000000100b0672a4 */ /* 0x000fe4000f8e023f */
[----:B------:R-:W-:Y:S02]  /*10be0*/  UIADD3 UR5, UR8, -UR7, URZ ;  /* 0x8000000708057290 */ /* 0x000fe4000fffe03f */
[----:B------:R-:W-:Y:S02]  /*10bf0*/  UIMAD UR6, UR10, UR17, UR6 ;  /* 0x000000110a0672a4 */ /* 0x000fe4000f8e0206 */
[----:B------:R-:W-:-:S04]  /*10c00*/  ULEA.HI UR5, UR5, UR7, URZ, 0x1f ;  /* 0x0000000705057291 */ /* 0x000fc8000f8ff83f */
[----:B------:R-:W-:Y:S01]  /*10c10*/  USHF.R.U32.HI UR5, URZ, 0x2, UR5 ;  /* 0x000000023f057899 */ /* 0x000fe20008011605 */
[----:B------:R-:W-:-:S03]  /*10c20*/  VIADD R27, R27, UR6 ;  /* 0x000000061b1b7c36 */ /* 0x000fc60008000000 */
[----:B------:R-:W-:Y:S02]  /*10c30*/  @UP1 ULOP3.LUT UR4, UR4, 0x1, UR5, 0x78, !UPT ;  /* 0x0000000104041892 */ /* 0x000fe4000f8e7805 */
[----:B------:R-:W-:Y:S01]  /*10c40*/  UIMAD UR5, UR5, -0x7, UR8 ;  /* 0xfffffff9050578a4 */ /* 0x000fe2000f8e0208 */
[----:B------:R-:W-:Y:S11]  /*10c50*/  @P0 BRA `(.L_x_31) ;  /* 0x0000012400b40947 */ /* 0x000ff60003800000 */
[----:B------:R-:W0:Y:S01]  /*10c60*/  LDC.64 R28, c[0x0][0x5c8] ;  /* 0x00017200ff1c7b82 */ /* 0x000e220000000a00 */
[----:B------:R-:W-:Y:S01]  /*10c70*/  ULDC.64 UR6, c[0x0][0x5c0] ;  /* 0x0001700000067ab9 */ /* 0x000fe20000000a00 */
[----:B------:R-:W-:Y:S01]  /*10c80*/  BSSY B0, `(.L_x_31) ;  /* 0x000126a000007945 */ /* 0x000fe20003800000 */
[-C--:B0-----:R-:W-:Y:S01]  /*10c90*/  IMAD R2, R37, R28.reuse, RZ ;  /* 0x0000001c25027224 */ /* 0x081fe200078e02ff */
[----:B------:R-:W-:Y:S01]  /*10ca0*/  SHF.L.U64.HI R38, R28, 0x3, R29 ;  /* 0x000000031c267819 */ /* 0x000fe2000001021d */
[----:B------:R-:W-:-:S04]  /*10cb0*/  IMAD.WIDE.U32 R26, R35, R28, R26 ;  /* 0x0000001c231a7225 */ /* 0x000fc800078e001a */
[----:B------:R-:W-:Y:S01]  /*10cc0*/  IMAD R2, R35, R29, R2 ;  /* 0x0000001d23027224 */ /* 0x000fe200078e0202 */
[C---:B------:R-:W-:Y:S01]  /*10cd0*/  LEA R30, P2, R28.reuse, R26, 0x7 ;  /* 0x0000001a1c1e7211 */ /* 0x040fe200078438ff */
[----:B------:R-:W-:Y:S01]  /*10ce0*/  IMAD.SHL.U32 R25, R28, 0x8, RZ ;  /* 0x000000081c197824 */ /* 0x000fe200078e00ff */
[----:B------:R-:W-:Y:S01]  /*10cf0*/  IADD3 R24, P5, R26, UR6, RZ ;  /* 0x000000061a187c10 */ /* 0x000fe2000ffbe0ff */
[----:B------:R-:W-:-:S03]  /*10d00*/  IMAD.IADD R2, R27, 0x1, R2 ;  /* 0x000000011b027824 */ /* 0x000fc600078e0202 */
[----:B------:R-:W-:Y:S02]  /*10d10*/  IADD3 R26, P0, P1, R26, UR6, R25 ;  /* 0x000000061a1a7c10 */ /* 0x000fe4000f91e019 */
[----:B------:R-:W-:Y:S02]  /*10d20*/  LEA.HI.X R31, R28, R2, R29, 0x7, P2 ;  /* 0x000000021c1f7211 */ /* 0x000fe400010f3c1d */
[----:B------:R-:W-:Y:S02]  /*10d30*/  IADD3 R28, P2, P3, R30, UR6, R25 ;  /* 0x000000061e1c7c10 */ /* 0x000fe4000fb5e019 */
[----:B------:R-:W-:Y:S02]  /*10d40*/  IADD3.X R25, R2, UR7, RZ, P5, !PT ;  /* 0x0000000702197c10 */ /* 0x000fe4000affe4ff */
[----:B------:R-:W-:Y:S02]  /*10d50*/  FSETP.NEU.AND P5, PT, RZ, UR22, PT ;  /* 0x00000016ff007c0b */ /* 0x000fe4000bfad000 */
[----:B------:R-:W-:-:S02]  /*10d60*/  IADD3 R30, P6, R30, UR6, RZ ;  /* 0x000000061e1e7c10 */ /* 0x000fc4000ffde0ff */
[C-C-:B------:R-:W-:Y:S02]  /*10d70*/  IADD3.X R29, R31.reuse, UR7, R38.reuse, P2, P3 ;  /* 0x000000071f1d7c10 */ /* 0x140fe400097e6426 */
[----:B------:R-:W-:Y:S02]  /*10d80*/  IADD3.X R27, R2, UR7, R38, P0, P1 ;  /* 0x00000007021b7c10 */ /* 0x000fe400087e2426 */
[----:B------:R-:W-:-:S05]  /*10d90*/  IADD3.X R31, R31, UR7, RZ, P6, !PT ;  /* 0x000000071f1f7c10 */ /* 0x000fca000b7fe4ff */
[----:B------:R-:W-:Y:S05]  /*10da0*/  @!P5 BRA `(.L_x_32) ;  /* 0x000000d800f8d947 */ /* 0x000fea0003800000 */
[----:B------:R-:W-:Y:S01]  /*10db0*/  ULDC.64 UR6, c[0x0][0x5b8] ;  /* 0x00016e0000067ab9 */ /* 0x000fe20000000a00 */
[----:B------:R-:W-:Y:S01]  /*10dc0*/  BSSY B1, `(.L_x_33) ;  /* 0x0000013000017945 */ /* 0x000fe20003800000 */
[----:B------:R-:W-:Y:S01]  /*10dd0*/  IMAD.U32 R2, RZ, RZ, UR6 ;  /* 0x00000006ff027e24 */ /* 0x000fe2000f8e00ff */
[----:B------:R-:W-:-:S03]  /*10de0*/  UIMAD UR6, UR11, UR6, URZ ;  /* 0x000000060b0672a4 */ /* 0x000fc6000f8e023f */
[----:B------:R-:W-:Y:S01]  /*10df0*/  IMAD.WIDE.U32 R32, R2, UR10, R32 ;  /* 0x0000000a02207c25 */ /* 0x000fe2000f8e0020 */
[----:B------:R-:W-:-:S03]  /*10e00*/  UIMAD UR6, UR10, UR7, UR6 ;  /* 0x000000070a0672a4 */ /* 0x000fc6000f8e0206 */
[----:B------:R-:W-:Y:S01]  /*10e10*/  IMAD.MOV.U32 R38, RZ, RZ, R32 ;  /* 0x000000ffff267224 */ /* 0x000fe200078e0020 */
[----:B------:R-:W-:Y:S02]  /*10e20*/  ULDC.64 UR10, c[0x0][0x5a8] ;  /* 0x00016a00000a7ab9 */ /* 0x000fe40000000a00 */
[----:B------:R-:W-:Y:S01]  /*10e30*/  VIADD R39, R33, UR6 ;  /* 0x0000000621277c36 */ /* 0x000fe20008000000 */
[----:B------:R-:W-:Y:S02]  /*10e40*/  ULDC.64 UR6, c[0x0][0x5b0] ;  /* 0x00016c0000067ab9 */ /* 0x000fe40000000a00 */
[----:B------:R-:W-:Y:S02]  /*10e50*/  IMAD R2, R37, UR6, RZ ;  /* 0x0000000625027c24 */ /* 0x000fe4000f8e02ff */
[----:B------:R-:W-:-:S04]  /*10e60*/  IMAD.WIDE.U32 R32, R35, UR6, R38 ;  /* 0x0000000623207c25 */ /* 0x000fc8000f8e0026 */
[----:B------:R-:W-:Y:S01]  /*10e70*/  IMAD R2, R35, UR7, R2 ;  /* 0x0000000723027c24 */ /* 0x000fe2000f8e0202 */
[----:B------:R-:W-:-:S04]  /*10e80*/  IADD3 R32, P0, R32, UR10, RZ ;  /* 0x0000000a20207c10 */ /* 0x000fc8000ff1e0ff */
[--C-:B------:R-:W-:Y:S02]  /*10e90*/  IADD3.X R33, R33, UR11, R2.reuse, P0, !PT ;  /* 0x0000000b21217c10 */ /* 0x100fe400087fe402 */
[----:B------:R-:W-:Y:S02]  /*10ea0*/  ISETP.GE.AND P0, PT, R34, 0x1, PT ;  /* 0x000000012200780c */ /* 0x000fe40003f06270 */
[----:B------:R-:W-:Y:S02]  /*10eb0*/  PRMT R2, RZ, 0x7610, R2 ;  /* 0x00007610ff027816 */ /* 0x000fe40000000002 */
[----:B------:R-:W-:-:S13]  /*10ec0*/  ISETP.LT.OR P1, PT, R0, 0x1, !P0 ;  /* 0x000000010000780c */ /* 0x000fda0004721670 */
[----:B------:R-:W-:Y:S05]  /*10ed0*/  @P1 BRA `(.L_x_34) ;  /* 0x0000000000041947 */ /* 0x000fea0003800000 */
[----:B------:R0:W5:Y:S02]  /*10ee0*/  LDG.E.U8 R2, desc[UR20][R32.64] ;  /* 0x0000001420027981 */ /* 0x000164000c1e1100 */
.L_x_34:
[----:B------:R-:W-:Y:S05]  /*10ef0*/  BSYNC B1 ;  /* 0x0000000000017941 */ /* 0x000fea0003800000 */
.L_x_33:
[----:B-----5:R-:W-:Y:S01]  /*10f00*/  LOP3.LUT R2, R2, 0xff, RZ, 0xc0, !PT ;  /* 0x000000ff02027812 */ /* 0x020fe200078ec0ff */
[----:B------:R-:W-:Y:S03]  /*10f10*/  BSSY B1, `(.L_x_35) ;  /* 0x000000b000017945 */ /* 0x000fe60003800000 */
[----:B------:R-:W-:-:S05]  /*10f20*/  F2FP.F16.E4M3.UNPACK_B R2, R2 ;  /* 0x00000002ff02723e */ /* 0x000fca00020006ff */
[----:B------:R-:W-:-:S05]  /*10f30*/  HADD2.F32 R2, -RZ, R2.H0_H0 ;  /* 0x20000002ff027230 */ /* 0x000fca0000004100 */
[----:B------:R-:W-:-:S04]  /*10f40*/  FMUL R2, R2, UR22 ;  /* 0x0000001602027c20 */ /* 0x000fc80008400000 */
[--C-:B------:R-:W-:Y:S01]  /*10f50*/  FFMA R3, R3, UR15, R2.reuse ;  /* 0x0000000f03037c23 */ /* 0x100fe20008000002 */
[----:B------:R-:W-:-:S04]  /*10f60*/  PRMT R2, RZ, 0x7610, R2 ;  /* 0x00007610ff027816 */ /* 0x000fc80000000002 */
[----:B------:R-:W-:-:S05]  /*10f70*/  F2FP.SATFINITE.E4M3.F32.PACK_AB_MERGE_C R3, RZ, R3, RZ ;  /* 0x00000003ff03723e */ /* 0x000fca00048070ff */
[----:B------:R1:W-:Y:S01]  /*10f80*/  @!P1 STG.E.U8 desc[UR20][R24.64], R3 ;  /* 0x0000000318009986 */ /* 0x0003e2000c101114 */
[----:B------:R-:W-:-:S13]  /*10f90*/  ISETP.LT.OR P1, PT, R0, 0x2, !P0 ;  /* 0x000000020000780c */ /* 0x000fda0004721670 */
[----:B-1----:R-:W-:Y:S05]  /*10fa0*/  @P1 BRA `(.L_x_36) ;  /* 0x0000000000041947 */ /* 0x002fea0003800000 */
[----:B------:R1:W5:Y:S02]  /*10fb0*/  LDG.E.U8 R2, desc[UR20][R32.64+0x1] ;  /* 0x0000011420027981 */ /* 0x000364000c1e1100 */
.L_x_36:
[----:B------:R-:W-:Y:S05]  /*10fc0*/  BSYNC B1 ;  /* 0x0000000000017941 */ /* 0x000fea0003800000 */
.L_x_35:
[----:B-----5:R-:W-:Y:S01]  /*10fd0*/  LOP3.LUT R2, R2, 0xff, RZ, 0xc0, !PT ;  /* 0x000000ff02027812 */ /* 0x020fe200078ec0ff */
[----:B------:R-:W-:Y:S03]  /*10fe0*/  BSSY B1, `(.L_x_37) ;  /* 0x0000013000017945 */ /* 0x000fe60003800000 */
[----:B------:R-:W-:-:S05]  /*10ff0*/  F2FP.F16.E4M3.UNPACK_B R2, R2 ;  /* 0x00000002ff02723e */ /* 0x000fca00020006ff */
[----:B------:R-:W-:-:S05]  /*11000*/  HADD2.F32 R2, -RZ, R2.H0_H0 ;  /* 0x20000002ff027230 */ /* 0x000fca0000004100 */
[----:B------:R-:W-:-:S04]  /*11010*/  FMUL R2, R2, UR22 ;  /* 0x0000001602027c20 */ /* 0x000fc80008400000 */
[----:B------:R-:W-:-:S05]  /*11020*/  FFMA R4, R4, UR15, R2 ;  /* 0x0000000f04047c23 */ /* 0x000fca0008000002 */
[----:B------:R-:W-:-:S05]  /*11030*/  F2FP.SATFINITE.E4M3.F32.PACK_AB_MERGE_C R4, RZ, R4, RZ ;  /* 0x00000004ff04723e */ /* 0x000fca00048070ff */
[----:B------:R3:W-:Y:S01]  /*11040*/  @!P1 STG.E.U8 desc[UR20][R24.64+0x1], R4 ;  /* 0x0000010418009986 */ /* 0x0007e2000c101114 */
[----:B------:R-:W-:-:S05]  /*11050*/  IADD3 R2, P1, R35, 0x8, RZ ;  /* 0x0000000823027810 */ /* 0x000fca0007f3e0ff */
[----:B------:R-:W-:-:S04]  /*11060*/  IMAD.X R3, RZ, RZ, R37, P1 ;  /* 0x000000ffff037224 */ /* 0x000fc800008e0625 */
[----:B------:R-:W-:-:S04]  /*11070*/  IMAD R3, R3, UR6, RZ ;  /* 0x0000000603037c24 */ /* 0x000fc8000f8e02ff */
[C---:B---3--:R-:W-:Y:S02]  /*11080*/  IMAD R4, R2.reuse, UR7, R3 ;  /* 0x0000000702047c24 */ /* 0x048fe4000f8e0203 */
[----:B------:R-:W-:-:S03]  /*11090*/  IMAD.WIDE.U32 R2, R2, UR6, R38 ;  /* 0x0000000602027c25 */ /* 0x000fc6000f8e0026 */
[----:B------:R-:W-:-:S04]  /*110a0*/  IADD3 R2, P1, R2, UR10, RZ ;  /* 0x0000000a02027c10 */ /* 0x000fc8000ff3e0ff */
[--C-:B------:R-:W-:Y:S02]  /*110b0*/  IADD3.X R3, R3, UR11, R4.reuse, P1, !PT ;  /* 0x0000000b03037c10 */ /* 0x100fe40008ffe404 */
[----:B------:R-:W-:Y:S02]  /*110c0*/  ISETP.GE.AND P1, PT, R34, 0x9, PT ;  /* 0x000000092200780c */ /* 0x000fe40003f26270 */
[----:B------:R-:W-:Y:S02]  /*110d0*/  PRMT R4, RZ, 0x7610, R4 ;  /* 0x00007610ff047816 */ /* 0x000fe40000000004 */
[----:B------:R-:W-:-:S13]  /*110e0*/  ISETP.LT.OR P2, PT, R0, 0x1, !P1 ;  /* 0x000000010000780c */ /* 0x000fda0004f41670 */
[----:B------:R-:W-:Y:S05]  /*110f0*/  @P2 BRA `(.L_x_38) ;  /* 0x0000000000042947 */ /* 0x000fea0003800000 */
[----:B------:R3:W5:Y:S02]  /*11100*/  LDG.E.U8 R4, desc[UR20][R2.64] ;  /* 0x0000001402047981 */ /* 0x000764000c1e1100 */
.L_x_38:
[----:B------:R-:W-:Y:S05]  /*11110*/  BSYNC B1 ;  /* 0x0000000000017941 */ /* 0x000fea0003800000 */
.L_x_37:
        /* <DEDUP_REMOVED lines=10> */
[----:B----4-:R-:W-:Y:S05]  /*111c0*/  @P2 BRA `(.L_x_40) ;  /* 0x0000000000042947 */ /* 0x010fea0003800000 */
[----:B------:R4:W5:Y:S02]  /*111d0*/  LDG.E.U8 R4, desc[UR20][R2.64+0x1] ;  /* 0x0000011402047981 */ /* 0x000964000c1e1100 */
.L_x_40:
[----:B------:R-:W-:Y:S05]  /*111e0*/  BSYNC B1 ;  /* 0x0000000000017941 */ /* 0x000fea0003800000 */
.L_x_39:
[----:B-----5:R-:W-:Y:S01]  /*111f0*/  LOP3.LUT R4, R4, 0xff, RZ, 0xc0, !PT ;  /* 0x000000ff04047812 */ /* 0x020fe200078ec0ff */
[----:B------:R-:W-:Y:S01]  /*11200*/  BSSY B1, `(.L_x_41) ;  /* 0x000000b000017945 */ /* 0x000fe20003800000 */
[----:B------:R-:W-:Y:S02]  /*11210*/  ISETP.LT.OR P3, PT, R0, 0x9, !P0 ;  /* 0x000000090000780c */ /* 0x000fe40004761670 */
[----:B------:R-:W-:-:S05]  /*11220*/  F2FP.F16.E4M3.UNPACK_B R4, R4 ;  /* 0x00000004ff04723e */ /* 0x000fca00020006ff */
[----:B------:R-:W-:-:S05]  /*11230*/  HADD2.F32 R4, -RZ, R4.H0_H0 ;  /* 0x20000004ff047230 */ /* 0x000fca0000004100 */
[----:B------:R-:W-:-:S04]  /*11240*/  FMUL R4, R4, UR22 ;  /* 0x0000001604047c20 */ /* 0x000fc80008400000 */
[--C-:B------:R-:W-:Y:S01]  /*11250*/  FFMA R6, R6, UR15, R4.reuse ;  /* 0x0000000f06067c23 */ /* 0x100fe20008000004 */
[----:B------:R-:W-:-:S04]  /*11260*/  PRMT R4, RZ, 0x7610, R4 ;  /* 0x00007610ff047816 */ /* 0x000fc80000000004 */
[----:B------:R-:W-:-:S05]  /*11270*/  F2FP.SATFINITE.E4M3.F32.PACK_AB_MERGE_C R6, RZ, R6, RZ ;  /* 0x00000006ff06723e */ /* 0x000fca00048070ff */
[----:B------:R0:W-:Y:S01]  /*11280*/  @!P2 STG.E.U8 desc[UR20][R26.64+0x1], R6 ;  /* 0x000001061a00a986 */ /* 0x0001e2000c101114 */
[----:B------:R-:W-:Y:S05]  /*11290*/  @P3 BRA `(.L_x_42) ;  /* 0x0000000000043947 */ /* 0x000fea0003800000 */
[----:B------:R0:W5:Y:S02]  /*112a0*/  LDG.E.U8 R4, desc[UR20][R32.64+0x8] ;  /* 0x0000081420047981 */ /* 0x000164000c1e1100 */
.L_x_42:
[----:B------:R-:W-:Y:S05]  /*112b0*/  BSYNC B1 ;  /* 0x0000000000017941 */ /* 0x000fea0003800000 */
.L_x_41:
        /* <DEDUP_REMOVED lines=12> */
.L_x_44:
[----:B------:R-:W-:Y:S05]  /*11380*/  BSYNC B1 ;  /* 0x0000000000017941 */ /* 0x000fea0003800000 */
.L_x_43:
        /* <DEDUP_REMOVED lines=12> */
.L_x_46:
[----:B------:R-:W-:Y:S05]  /*11450*/  BSYNC B1 ;  /* 0x0000000000017941 */ /* 0x000fea0003800000 */
.L_x_45:
        /* <DEDUP_REMOVED lines=12> */
.L_x_48:
[----:B------:R-:W-:Y:S05]  /*11520*/  BSYNC B1 ;  /* 0x0000000000017941 */ /* 0x000fea0003800000 */
.L_x_47:
        /* <DEDUP_REMOVED lines=12> */
.L_x_50:
[----:B------:R-:W-:Y:S05]  /*115f0*/  BSYNC B1 ;  /* 0x0000000000017941 */ /* 0x000fea0003800000 */
.L_x_49:
        /* <DEDUP_REMOVED lines=12> */
.L_x_52:
[----:B------:R-:W-:Y:S05]  /*116c0*/  BSYNC B1 ;  /* 0x0000000000017941 */ /* 0x000fea0003800000 */
.L_x_51:
        /* <DEDUP_REMOVED lines=12> */
.L_x_54:
[----:B------:R-:W-:Y:S05]  /*11790*/  BSYNC B1 ;  /* 0x0000000000017941 */ /* 0x000fea0003800000 */
.L_x_53:
        /* <DEDUP_REMOVED lines=12> */
.L_x_56:
[----:B------:R-:W-:Y:S05]  /*11860*/  BSYNC B1 ;  /* 0x0000000000017941 */ /* 0x000fea0003800000 */
.L_x_55:
        /* <DEDUP_REMOVED lines=12> */
.L_x_58:
[----:B------:R-:W-:Y:S05]  /*11930*/  BSYNC B1 ;  /* 0x0000000000017941 */ /* 0x000fea0003800000 */
.L_x_57:
        /* <DEDUP_REMOVED lines=12> */
.L_x_60:
[----:B------:R-:W-:Y:S05]  /*11a00*/  BSYNC B1 ;  /* 0x0000000000017941 */ /* 0x000fea0003800000 */
.L_x_59:
        /* <DEDUP_REMOVED lines=12> */
.L_x_62:
[----:B------:R-:W-:Y:S05]  /*11ad0*/  BSYNC B1 ;  /* 0x0000000000017941 */ /* 0x000fea0003800000 */
.L_x_61:
        /* <DEDUP_REMOVED lines=12> */
.L_x_64:
[----:B------:R-:W-:Y:S05]  /*11ba0*/  BSYNC B1 ;  /* 0x0000000000017941 */ /* 0x000fea0003800000 */
.L_x_63:
        /* <DEDUP_REMOVED lines=12> */
.L_x_66:
[----:B------:R-:W-:Y:S05]  /*11c70*/  BSYNC B1 ;  /* 0x0000000000017941 */ /* 0x000fea0003800000 */
.L_x_65:
        /* <DEDUP_REMOVED lines=12> */
.L_x_68:
[----:B------:R-:W-:Y:S05]  /*11d40*/  BSYNC B1 ;  /* 0x0000000000017941 */ /* 0x000fea0003800000 */
.L_x_67:
        /* <DEDUP_REMOVED lines=12> */
.L_x_70:
[----:B------:R-:W-:Y:S05]  /*11e10*/  BSYNC B1 ;  /* 0x0000000000017941 */ /* 0x000fea0003800000 */
.L_x_69:
        /* <DEDUP_REMOVED lines=12> */
.L_x_72:
[----:B------:R-:W-:Y:S05]  /*11ee0*/  BSYNC B1 ;  /* 0x0000000000017941 */ /* 0x000fea0003800000 */
.L_x_71:
        /* <DEDUP_REMOVED lines=12> */
.L_x_74:
[----:B------:R-:W-:Y:S05]  /*11fb0*/  BSYNC B1 ;  /* 0x0000000000017941 */ /* 0x000fea0003800000 */
.L_x_73:
        /* <DEDUP_REMOVED lines=12> */
.L_x_76:
[----:B------:R-:W-:Y:S05]  /*12080*/  BSYNC B1 ;  /* 0x0000000000017941 */ /* 0x000fea0003800000 */
.L_x_75:
        /* <DEDUP_REMOVED lines=12> */
.L_x_78:
[----:B------:R-:W-:Y:S05]  /*12150*/  BSYNC B1 ;  /* 0x0000000000017941 */ /* 0x000fea0003800000 */
.L_x_77:
        /* <DEDUP_REMOVED lines=12> */
.L_x_80:
[----:B------:R-:W-:Y:S05]  /*12220*/  BSYNC B1 ;  /* 0x0000000000017941 */ /* 0x000fea0003800000 */
.L_x_79:
        /* <DEDUP_REMOVED lines=12> */
.L_x_82:
[----:B------:R-:W-:Y:S05]  /*122f0*/  BSYNC B1 ;  /* 0x0000000000017941 */ /* 0x000fea0003800000 */
.L_x_81:
        /* <DEDUP_REMOVED lines=12> */
.L_x_84:
[----:B------:R-:W-:Y:S05]  /*123c0*/  BSYNC B1 ;  /* 0x0000000000017941 */ /* 0x000fea0003800000 */
.L_x_83:
        /* <DEDUP_REMOVED lines=12> */
.L_x_86:
[----:B------:R-:W-:Y:S05]  /*12490*/  BSYNC B1 ;  /* 0x0000000000017941 */ /* 0x000fea0003800000 */
.L_x_85:
        /* <DEDUP_REMOVED lines=12> */
.L_x_88:
[----:B------:R-:W-:Y:S05]  /*12560*/  BSYNC B1 ;  /* 0x0000000000017941 */ /* 0x000fea0003800000 */
.L_x_87:
        /* <DEDUP_REMOVED lines=12> */
.L_x_90:
[----:B------:R-:W-:Y:S05]  /*12630*/  BSYNC B1 ;  /* 0x0000000000017941 */ /* 0x000fea0003800000 */
.L_x_89:
        /* <DEDUP_REMOVED lines=12> */
.L_x_92:
[----:B------:R-:W-:Y:S05]  /*12700*/  BSYNC B1 ;  /* 0x0000000000017941 */ /* 0x000fea0003800000 */
.L_x_91:
        /* <DEDUP_REMOVED lines=12> */
.L_x_94:
[----:B------:R-:W-:Y:S05]  /*127d0*/  BSYNC B1 ;  /* 0x0000000000017941 */ /* 0x000fea0003800000 */
.L_x_93:
        /* <DEDUP_REMOVED lines=12> */
.L_x_96:
[----:B------:R-:W-:Y:S05]  /*128a0*/  BSYNC B1 ;  /* 0x0000000000017941 */ /* 0x000fea0003800000 */
.L_x_95:
        /* <DEDUP_REMOVED lines=12> */
.L_x_98:
[----:B------:R-:W-:Y:S05]  /*12970*/  BSYNC B1 ;  /* 0x0000000000017941 */ /* 0x000fea0003800000 */
.L_x_97:
        /* <DEDUP_REMOVED lines=12> */
.L_x_100:
[----:B------:R-:W-:Y:S05]  /*12a40*/  BSYNC B1 ;  /* 0x0000000000017941 */ /* 0x000fea0003800000 */
.L_x_99:
        /* <DEDUP_REMOVED lines=12> */
.L_x_102:
[----:B------:R-:W-:Y:S05]  /*12b10*/  BSYNC B1 ;  /* 0x0000000000017941 */ /* 0x000fea0003800000 */
.L_x_101:
        /* <DEDUP_REMOVED lines=12> */
.L_x_104:
[----:B------:R-:W-:Y:S05]  /*12be0*/  BSYNC B1 ;  /* 0x0000000000017941 */ /* 0x000fea0003800000 */
.L_x_103:
        /* <DEDUP_REMOVED lines=12> */
.L_x_106:
[----:B------:R-:W-:Y:S05]  /*12cb0*/  BSYNC B1 ;  /* 0x0000000000017941 */ /* 0x000fea0003800000 */
.L_x_105:
        /* <DEDUP_REMOVED lines=12> */
.L_x_108:
[----:B------:R-:W-:Y:S05]  /*12d80*/  BSYNC B1 ;  /* 0x0000000000017941 */ /* 0x000fea0003800000 */
.L_x_107:
        /* <DEDUP_REMOVED lines=12> */
.L_x_110:
[----:B------:R-:W-:Y:S05]  /*12e50*/  BSYNC B1 ;  /* 0x0000000000017941 */ /* 0x000fea0003800000 */
.L_x_109:
        /* <DEDUP_REMOVED lines=12> */
.L_x_112:
[----:B------:R-:W-:Y:S05]  /*12f20*/  BSYNC B1 ;  /* 0x0000000000017941 */ /* 0x000fea0003800000 */
.L_x_111:
        /* <DEDUP_REMOVED lines=12> */
.L_x_114:
[----:B------:R-:W-:Y:S05]  /*12ff0*/  BSYNC B1 ;  /* 0x0000000000017941 */ /* 0x000fea0003800000 */
.L_x_113:
[----:B-----5:R-:W-:Y:S01]  /*13000*/  LOP3.LUT R4, R4, 0xff, RZ, 0xc0, !PT ;  /* 0x000000ff04047812 */ /* 0x020fe200078ec0ff */
[----:B------:R-:W-:Y:S01]  /*13010*/  BSSY B1, `(.L_x_115) ;  /* 0x000000b000017945 */ /* 0x000fe20003800000 */
[----:B------:R-:W-:Y:S02]  /*13020*/  ISETP.LT.OR P2, PT, R0, 0x52, !P0 ;  /* 0x000000520000780c */ /* 0x000fe40004741670 */
[----:B------:R-:W-:-:S05]  /*13030*/  F2FP.F16.E4M3.UNPACK_B R4, R4 ;  /* 0x00000004ff04723e */ /* 0x000fca00020006ff */
[----:B------:R-:W-:-:S05]  /*13040*/  HADD2.F32 R4, -RZ, R4.H0_H0 ;  /* 0x20000004ff047230 */ /* 0x000fca0000004100 */
[----:B------:R-:W-:-:S04]  /*13050*/  FMUL R4, R4, UR22 ;  /* 0x0000001604047c20 */ /* 0x000fc80008400000 */
[----:B------:R-:W-:-:S05]  /*13060*/  FFMA R4, R171, UR15, R4 ;  /* 0x0000000fab047c23 */ /* 0x000fca0008000004 */
[----:B------:R-:W-:Y:S02]  /*13070*/  F2FP.SATFINITE.E4M3.F32.PACK_AB_MERGE_C R5, RZ, R4, RZ ;  /* 0x00000004ff05723e */ /* 0x000fe400048070ff */
[----:B------:R-:W-:-:S03]  /*13080*/  PRMT R4, RZ, 0x7610, R4 ;  /* 0x00007610ff047816 */ /* 0x000fc60000000004 */
[----:B------:R0:W-:Y:S01]  /*13090*/  @!P3 STG.E.U8 desc[UR20][R24.64+0x50], R5 ;  /* 0x000050051800b986 */ /* 0x0001e2000c101114 */
[----:B------:R-:W-:Y:S05]  /*130a0*/  @P2 BRA `(.L_x_116) ;  /* 0x0000000000042947 */ /* 0x000fea0003800000 */
[----:B------:R0:W5:Y:S02]  /*130b0*/  LDG.E.U8 R4, desc[UR20][R32.64+0x51] ;  /* 0x0000511420047981 */ /* 0x000164000c1e1100 */
.L_x_116:
[----:B------:R-:W-:Y:S05]  /*130c0*/  BSYNC B1 ;  /* 0x0000000000017941 */ /* 0x000fea0003800000 */
.L_x_115:
[----:B-----5:R-:W-:Y:S01]  /*130d0*/  LOP3.LUT R4, R4, 0xff, RZ, 0xc0, !PT ;  /* 0x000000ff04047812 */ /* 0x020fe200078ec0ff */
[----:B------:R-:W-:Y:S01]  /*130e0*/  BSSY B1, `(.L_x_117) ;  /* 0x000000b000017945 */ /* 0x000fe20003800000 */
[----:B------:R-:W-:Y:S02]  /*130f0*/  ISETP.LT.OR P3, PT, R0, 0x51, !P1 ;  /* 0x000000510000780c */ /* 0x000fe40004f61670 */
[----:B------:R-:W-:-:S05]  /*13100*/  F2FP.F16.E4M3.UNPACK_B R4, R4 ;  /* 0x00000004ff04723e */ /* 0x000fca00020006ff */
[----:B------:R-:W-:-:S05]  /*13110*/  HADD2.F32 R4, -RZ, R4.H0_H0 ;  /* 0x20000004ff047230 */ /* 0x000fca0000004100 */
[----:B------:R-:W-:-:S04]  /*13120*/  FMUL R4, R4, UR22 ;  /* 0x0000001604047c20 */ /* 0x000fc80008400000 */
[----:B------:R-:W-:-:S05]  /*13130*/  FFMA R4, R172, UR15, R4 ;  /* 0x0000000fac047c23 */ /* 0x000fca0008000004 */
[----:B0-----:R-:W-:Y:S02]  /*13140*/  F2FP.SATFINITE.E4M3.F32.PACK_AB_MERGE_C R5, RZ, R4, RZ ;  /* 0x00000004ff05723e */ /* 0x001fe400048070ff */
[----:B------:R-:W-:-:S03]  /*13150*/  PRMT R4, RZ, 0x7610, R4 ;  /* 0x00007610ff047816 */ /* 0x000fc60000000004 */
[----:B------:R0:W-:Y:S01]  /*13160*/  @!P2 STG.E.U8 desc[UR20][R24.64+0x51], R5 ;  /* 0x000051051800a986 */ /* 0x0001e2000c101114 */
[----:B------:R-:W-:Y:S05]  /*13170*/  @P3 BRA `(.L_x_118) ;  /* 0x0000000000043947 */ /* 0x000fea0003800000 */
[----:B------:R0:W5:Y:S02]  /*13180*/  LDG.E.U8 R4, desc[UR20][R2.64+0x50] ;  /* 0x0000501402047981 */ /* 0x000164000c1e1100 */
.L_x_118:
[----:B------:R-:W-:Y:S05]  /*13190*/  BSYNC B1 ;  /* 0x0000000000017941 */ /* 0x000fea0003800000 */
.L_x_117:
        /* <DEDUP_REMOVED lines=12> */
.L_x_120:
[----:B------:R-:W-:Y:S05]  /*13260*/  BSYNC B1 ;  /* 0x0000000000017941 */ /* 0x000fea0003800000 */
.L_x_119:
[----:B-----5:R-:W-:Y:S01]  /*13270*/  LOP3.LUT R4, R4, 0xff, RZ, 0xc0, !PT ;  /* 0x000000ff04047812 */ /* 0x020fe200078ec0ff */
[----:B------:R-:W-:Y:S01]  /*13280*/  BSSY B1, `(.L_x_121) ;  /* 0x000000b000017945 */ /* 0x000fe20003800000 */
[----:B------:R-:W-:Y:S02]  /*13290*/  ISETP.LT.OR P3, PT, R0, 0x59, !P0 ;  /* 0x000000590000780c */ /* 0x000fe40004761670 */
[----:B------:R-:W-:-:S05]  /*132a0*/  F2FP.F16.E4M3.UNPACK_B R4, R4 ;  /* 0x00000004ff04723e */ /* 0x000fca00020006ff */
[----:B------:R-:W-:-:S05]  /*132b0*/  HADD2.F32 R4, -RZ, R4.H0_H0 ;  /* 0x20000004ff047230 */ /* 0x000fca0000004100 */
[----:B0-----:R-:W-:Y:S01]  /*132c0*/  FMUL R5, R4, UR22 ;  /* 0x0000001604057c20 */ /* 0x001fe20008400000 */
[----:B------:R-:W-:-:S03]  /*132d0*/  PRMT R4, RZ, 0x7610, R4 ;  /* 0x00007610ff047816 */ /* 0x000fc60000000004 */
[----:B------:R-:W-:-:S05]  /*132e0*/  FFMA R5, R174, UR15, R5 ;  /* 0x0000000fae057c23 */ /* 0x000fca0008000005 */
[----:B------:R-:W-:-:S05]  /*132f0*/  F2FP.SATFINITE.E4M3.F32.PACK_AB_MERGE_C R5, RZ, R5, RZ ;  /* 0x00000005ff05723e */ /* 0x000fca00048070ff */
[----:B------:R0:W-:Y:S01]  /*13300*/  @!P2 STG.E.U8 desc[UR20][R26.64+0x51], R5 ;  /* 0x000051051a00a986 */ /* 0x0001e2000c101114 */
[----:B------:R-:W-:Y:S05]  /*13310*/  @P3 BRA `(.L_x_122) ;  /* 0x0000000000043947 */ /* 0x000fea0003800000 */
[----:B------:R0:W5:Y:S02]  /*13320*/  LDG.E.U8 R4, desc[UR20][R32.64+0x58] ;  /* 0x0000581420047981 */ /* 0x000164000c1e1100 */
.L_x_122:
[----:B------:R-:W-:Y:S05]  /*13330*/  BSYNC B1 ;  /* 0x0000000000017941 */ /* 0x000fea0003800000 */
.L_x_121:
        /* <DEDUP_REMOVED lines=12> */
.L_x_124:
[----:B------:R-:W-:Y:S05]  /*13400*/  BSYNC B1 ;  /* 0x0000000000017941 */ /* 0x000fea0003800000 */
.L_x_123:
        /* <DEDUP_REMOVED lines=12> */
.L_x_126:
[----:B------:R-:W-:Y:S05]  /*134d0*/  BSYNC B1 ;  /* 0x0000000000017941 */ /* 0x000fea0003800000 */
.L_x_125:
        /* <DEDUP_REMOVED lines=12> */
.L_x_128:
[----:B------:R-:W-:Y:S05]  /*135a0*/  BSYNC B1 ;  /* 0x0000000000017941 */ /* 0x000fea0003800000 */
.L_x_127:
        /* <DEDUP_REMOVED lines=12> */
.L_x_130:
[----:B------:R-:W-:Y:S05]  /*13670*/  BSYNC B1 ;  /* 0x0000000000017941 */ /* 0x000fea0003800000 */
.L_x_129:
        /* <DEDUP_REMOVED lines=12> */
.L_x_132:
[----:B------:R-:W-:Y:S05]  /*13740*/  BSYNC B1 ;  /* 0x0000000000017941 */ /* 0x000fea0003800000 */
.L_x_131:
        /* <DEDUP_REMOVED lines=12> */
.L_x_134:
[----:B------:R-:W-:Y:S05]  /*13810*/  BSYNC B1 ;  /* 0x0000000000017941 */ /* 0x000fea0003800000 */
.L_x_133:
        /* <DEDUP_REMOVED lines=12> */
.L_x_136:
[----:B------:R-:W-:Y:S05]  /*138e0*/  BSYNC B1 ;  /* 0x0000000000017941 */ /* 0x000fea0003800000 */
.L_x_135:
        /* <DEDUP_REMOVED lines=12> */
.L_x_138:
[----:B------:R-:W-:Y:S05]  /*139b0*/  BSYNC B1 ;  /* 0x0000000000017941 */ /* 0x000fea0003800000 */
.L_x_137:
        /* <DEDUP_REMOVED lines=12> */
.L_x_140:
[----:B------:R-:W-:Y:S05]  /*13a80*/  BSYNC B1 ;  /* 0x0000000000017941 */ /* 0x000fea0003800000 */
.L_x_139:
        /* <DEDUP_REMOVED lines=12> */
.L_x_142:
[----:B------:R-:W-:Y:S05]  /*13b50*/  BSYNC B1 ;  /* 0x0000000000017941 */ /* 0x000fea0003800000 */
.L_x_141:
        /* <DEDUP_REMOVED lines=12> */
.L_x_144:
[----:B------:R-:W-:Y:S05]  /*13c20*/  BSYNC B1 ;  /* 0x0000000000017941 */ /* 0x000fea0003800000 */
.L_x_143:
        /* <DEDUP_REMOVED lines=12> */
.L_x_146:
[----:B------:R-:W-:Y:S05]  /*13cf0*/  BSYNC B1 ;  /* 0x0000000000017941 */ /* 0x000fea0003800000 */
.L_x_145:
        /* <DEDUP_REMOVED lines=12> */
.L_x_148:
[----:B------:R-:W-:Y:S05]  /*13dc0*/  BSYNC B1 ;  /* 0x0000000000017941 */ /* 0x000fea0003800000 */
.L_x_147:
        /* <DEDUP_REMOVED lines=12> */
.L_x_150:
[----:B------:R-:W-:Y:S05]  /*13e90*/  BSYNC B1 ;  /* 0x0000000000017941 */ /* 0x000fea0003800000 */
.L_x_149:
        /* <DEDUP_REMOVED lines=12> */
.L_x_152:
[----:B------:R-:W-:Y:S05]  /*13f60*/  BSYNC B1 ;  /* 0x0000000000017941 */ /* 0x000fea0003800000 */
.L_x_151:
        /* <DEDUP_REMOVED lines=12> */
.L_x_154:
[----:B------:R-:W-:Y:S05]  /*14030*/  BSYNC B1 ;  /* 0x0000000000017941 */ /* 0x000fea0003800000 */
.L_x_153:
        /* <DEDUP_REMOVED lines=12> */
.L_x_156:
[----:B------:R-:W-:Y:S05]  /*14100*/  BSYNC B1 ;  /* 0x0000000000017941 */ /* 0x000fea0003800000 */
.L_x_155:
        /* <DEDUP_REMOVED lines=12> */
.L_x_158:
[----:B------:R-:W-:Y:S05]  /*141d0*/  BSYNC B1 ;  /* 0x0000000000017941 */ /* 0x000fea0003800000 */
.L_x_157:
        /* <DEDUP_REMOVED lines=12> */
.L_x_160:
[----:B------:R-:W-:Y:S05]  /*142a0*/  BSYNC B1 ;  /* 0x0000000000017941 */ /* 0x000fea0003800000 */
.L_x_159:
        /* <DEDUP_REMOVED lines=12> */
.L_x_162:
[----:B------:R-:W-:Y:S05]  /*14370*/  BSYNC B1 ;  /* 0x0000000000017941 */ /* 0x000fea0003800000 */
.L_x_161:
        /* <DEDUP_REMOVED lines=12> */
.L_x_164:
[----:B------:R-:W-:Y:S05]  /*14440*/  BSYNC B1 ;  /* 0x0000000000017941 */ /* 0x000fea0003800000 */
.L_x_163:
        /* <DEDUP_REMOVED lines=12> */
.L_x_166:
[----:B------:R-:W-:Y:S05]  /*14510*/  BSYNC B1 ;  /* 0x0000000000017941 */ /* 0x000fea0003800000 */
.L_x_165:
        /* <DEDUP_REMOVED lines=12> */
.L_x_168:
[----:B------:R-:W-:Y:S05]  /*145e0*/  BSYNC B1 ;  /* 0x0000000000017941 */ /* 0x000fea0003800000 */
.L_x_167:
        /* <DEDUP_REMOVED lines=12> */
.L_x_170:
[----:B------:R-:W-:Y:S05]  /*146b0*/  BSYNC B1 ;  /* 0x0000000000017941 */ /* 0x000fea0003800000 */
.L_x_169:
        /* <DEDUP_REMOVED lines=12> */
.L_x_172:
[----:B------:R-:W-:Y:S05]  /*14780*/  BSYNC B1 ;  /* 0x0000000000017941 */ /* 0x000fea0003800000 */
.L_x_171:
        /* <DEDUP_REMOVED lines=12> */
.L_x_174:
[----:B------:R-:W-:Y:S05]  /*14850*/  BSYNC B1 ;  /* 0x0000000000017941 */ /* 0x000fea0003800000 */
.L_x_173:
        /* <DEDUP_REMOVED lines=12> */
.L_x_176:
[----:B------:R-:W-:Y:S05]  /*14920*/  BSYNC B1 ;  /* 0x0000000000017941 */ /* 0x000fea0003800000 */
.L_x_175:
        /* <DEDUP_REMOVED lines=12> */
.L_x_178:
[----:B------:R-:W-:Y:S05]  /*149f0*/  BSYNC B1 ;  /* 0x0000000000017941 */ /* 0x000fea0003800000 */
.L_x_177:
        /* <DEDUP_REMOVED lines=12> */
.L_x_180:
[----:B------:R-:W-:Y:S05]  /*14ac0*/  BSYNC B1 ;  /* 0x0000000000017941 */ /* 0x000fea0003800000 */
.L_x_179:
        /* <DEDUP_REMOVED lines=12> */
.L_x_182:
[----:B------:R-:W-:Y:S05]  /*14b90*/  BSYNC B1 ;  /* 0x0000000000017941 */ /* 0x000fea0003800000 */
.L_x_181:
        /* <DEDUP_REMOVED lines=12> */
.L_x_184:
[----:B------:R-:W-:Y:S05]  /*14c60*/  BSYNC B1 ;  /* 0x0000000000017941 */ /* 0x000fea0003800000 */
.L_x_183:
        /* <DEDUP_REMOVED lines=12> */
.L_x_186:
[----:B------:R-:W-:Y:S05]  /*14d30*/  BSYNC B1 ;  /* 0x0000000000017941 */ /* 0x000fea0003800000 */
.L_x_185:
        /* <DEDUP_REMOVED lines=12> */
.L_x_188:
[----:B------:R-:W-:Y:S05]  /*14e00*/  BSYNC B1 ;  /* 0x0000000000017941 */ /* 0x000fea0003800000 */
.L_x_187:
        /* <DEDUP_REMOVED lines=12> */
.L_x_190:
[----:B------:R-:W-:Y:S05]  /*14ed0*/  BSYNC B1 ;  /* 0x0000000000017941 */ /* 0x000fea0003800000 */
.L_x_189:
        /* <DEDUP_REMOVED lines=12> */
.L_x_192:
[----:B------:R-:W-:Y:S05]  /*14fa0*/  BSYNC B1 ;  /* 0x0000000000017941 */ /* 0x000fea0003800000 */
.L_x_191:
        /* <DEDUP_REMOVED lines=12> */
.L_x_194:
[----:B------:R-:W-:Y:S05]  /*15070*/  BSYNC B1 ;  /* 0x0000000000017941 */ /* 0x000fea0003800000 */
.L_x_193:
        /* <DEDUP_REMOVED lines=12> */
.L_x_196:
[----:B------:R-:W-:Y:S05]  /*15140*/  BSYNC B1 ;  /* 0x0000000000017941 */ /* 0x000fea0003800000 */
.L_x_195:
        /* <DEDUP_REMOVED lines=12> */
.L_x_198:
[----:B------:R-:W-:Y:S05]  /*15210*/  BSYNC B1 ;  /* 0x0000000000017941 */ /* 0x000fea0003800000 */
.L_x_197:
        /* <DEDUP_REMOVED lines=12> */
.L_x_200:
[----:B------:R-:W-:Y:S05]  /*152e0*/  BSYNC B1 ;  /* 0x0000000000017941 */ /* 0x000fea0003800000 */
.L_x_199:
        /* <DEDUP_REMOVED lines=12> */
.L_x_202:
[----:B------:R-:W-:Y:S05]  /*153b0*/  BSYNC B1 ;  /* 0x0000000000017941 */ /* 0x000fea0003800000 */
.L_x_201:
        /* <DEDUP_REMOVED lines=12> */
.L_x_204:
[----:B------:R-:W-:Y:S05]  /*15480*/  BSYNC B1 ;  /* 0x0000000000017941 */ /* 0x000fea0003800000 */
.L_x_203:
        /* <DEDUP_REMOVED lines=12> */
.L_x_206:
[----:B------:R-:W-:Y:S05]  /*15550*/  BSYNC B1 ;  /* 0x0000000000017941 */ /* 0x000fea0003800000 */
.L_x_205:
        /* <DEDUP_REMOVED lines=12> */
.L_x_208:
[----:B------:R-:W-:Y:S05]  /*15620*/  BSYNC B1 ;  /* 0x0000000000017941 */ /* 0x000fea0003800000 */
.L_x_207:
        /* <DEDUP_REMOVED lines=12> */
.L_x_210:
[----:B------:R-:W-:Y:S05]  /*156f0*/  BSYNC B1 ;  /* 0x0000000000017941 */ /* 0x000fea0003800000 */
.L_x_209:
        /* <DEDUP_REMOVED lines=12> */
.L_x_212:
[----:B------:R-:W-:Y:S05]  /*157c0*/  BSYNC B1 ;  /* 0x0000000000017941 */ /* 0x000fea0003800000 */
.L_x_211:
        /* <DEDUP_REMOVED lines=12> */
.L_x_214:
[----:B------:R-:W-:Y:S05]  /*15890*/  BSYNC B1 ;  /* 0x0000000000017941 */ /* 0x000fea0003800000 */
.L_x_213:
        /* <DEDUP_REMOVED lines=12> */
.L_x_216:
[----:B------:R-:W-:Y:S05]  /*15960*/  BSYNC B1 ;  /* 0x0000000000017941 */ /* 0x000fea0003800000 */
.L_x_215:
        /* <DEDUP_REMOVED lines=12> */
.L_x_218:
[----:B------:R-:W-:Y:S05]  /*15a30*/  BSYNC B1 ;  /* 0x0000000000017941 */ /* 0x000fea0003800000 */
.L_x_217:
        /* <DEDUP_REMOVED lines=12> */
.L_x_220:
[----:B------:R-:W-:Y:S05]  /*15b00*/  BSYNC B1 ;  /* 0x0000000000017941 */ /* 0x000fea0003800000 */
.L_x_219:
        /* <DEDUP_REMOVED lines=12> */
.L_x_222:
[----:B------:R-:W-:Y:S05]  /*15bd0*/  BSYNC B1 ;  /* 0x0000000000017941 */ /* 0x000fea0003800000 */
.L_x_221:
        /* <DEDUP_REMOVED lines=12> */
.L_x_224:
[----:B------:R-:W-:Y:S05]  /*15ca0*/  BSYNC B1 ;  /* 0x0000000000017941 */ /* 0x000fea0003800000 */
.L_x_223:
        /* <DEDUP_REMOVED lines=12> */
.L_x_226:
[----:B------:R-:W-:Y:S05]  /*15d70*/  BSYNC B1 ;  /* 0x0000000000017941 */ /* 0x000fea0003800000 */
.L_x_225:
        /* <DEDUP_REMOVED lines=12> */
.L_x_228:
[----:B------:R-:W-:Y:S05]  /*15e40*/  BSYNC B1 ;  /* 0x0000000000017941 */ /* 0x000fea0003800000 */
.L_x_227:
        /* <DEDUP_REMOVED lines=12> */
.L_x_230:
[----:B------:R-:W-:Y:S05]  /*15f10*/  BSYNC B1 ;  /* 0x0000000000017941 */ /* 0x000fea0003800000 */
.L_x_229:
        /* <DEDUP_REMOVED lines=12> */
.L_x_232:
[----:B------:R-:W-:Y:S05]  /*15fe0*/  BSYNC B1 ;  /* 0x0000000000017941 */ /* 0x000fea0003800000 */
.L_x_231:
        /* <DEDUP_REMOVED lines=12> */
.L_x_234:
[----:B------:R-:W-:Y:S05]  /*160b0*/  BSYNC B1 ;  /* 0x0000000000017941 */ /* 0x000fea0003800000 */
.L_x_233:
        /* <DEDUP_REMOVED lines=12> */
.L_x_236:
[----:B------:R-:W-:Y:S05]  /*16180*/  BSYNC B1 ;  /* 0x0000000000017941 */ /* 0x000fea0003800000 */
.L_x_235:
        /* <DEDUP_REMOVED lines=12> */
.L_x_238:
[----:B------:R-:W-:Y:S05]  /*16250*/  BSYNC B1 ;  /* 0x0000000000017941 */ /* 0x000fea0003800000 */
.L_x_237:
        /* <DEDUP_REMOVED lines=12> */
.L_x_240:
[----:B------:R-:W-:Y:S05]  /*16320*/  BSYNC B1 ;  /* 0x0000000000017941 */ /* 0x000fea0003800000 */
.L_x_239:
        /* <DEDUP_REMOVED lines=12> */
.L_x_242:
[----:B------:R-:W-:Y:S05]  /*163f0*/  BSYNC B1 ;  /* 0x0000000000017941 */ /* 0x000fea0003800000 */
.L_x_241:
        /* <DEDUP_REMOVED lines=12> */
.L_x_244:
[----:B------:R-:W-:Y:S05]  /*164c0*/  BSYNC B1 ;  /* 0x0000000000017941 */ /* 0x000fea0003800000 */
.L_x_243:
        /* <DEDUP_REMOVED lines=12> */
.L_x_246:
[----:B------:R-:W-:Y:S05]  /*16590*/  BSYNC B1 ;  /* 0x0000000000017941 */ /* 0x000fea0003800000 */
.L_x_245:
        /* <DEDUP_REMOVED lines=12> */
.L_x_248:
[----:B------:R-:W-:Y:S05]  /*16660*/  BSYNC B1 ;  /* 0x0000000000017941 */ /* 0x000fea0003800000 */
.L_x_247:
[----:B0-----:R-:W2:Y:S01]  /*16670*/  LDL.LU R5, [R1+0x200] ;  /* 0x0002000001057983 */ /* 0x001ea20000300800 */
[----:B-----5:R-:W-:Y:S01]  /*16680*/  LOP3.LUT R4, R4, 0xff, RZ, 0xc0, !PT ;  /* 0x000000ff04047812 */ /* 0x020fe200078ec0ff */
[----:B------:R-:W-:Y:S01]  /*16690*/  BSSY B1, `(.L_x_249) ;  /* 0x000000b000017945 */ /* 0x000fe20003800000 */
[----:B------:R-:W-:Y:S02]  /*166a0*/  ISETP.LT.OR P3, PT, R0, 0xd9, !P0 ;  /* 0x000000d90000780c */ /* 0x000fe40004761670 */
[----:B------:R-:W-:-:S05]  /*166b0*/  F2FP.F16.E4M3.UNPACK_B R4, R4 ;  /* 0x00000004ff04723e */ /* 0x000fca00020006ff */
[----:B------:R-:W-:-:S05]  /*166c0*/  HADD2.F32 R4, -RZ, R4.H0_H0 ;  /* 0x20000004ff047230 */ /* 0x000fca0000004100 */
[----:B------:R-:W-:-:S04]  /*166d0*/  FMUL R4, R4, UR22 ;  /* 0x0000001604047c20 */ /* 0x000fc80008400000 */
[----:B--2---:R-:W-:-:S05]  /*166e0*/  FFMA R4, R5, UR15, R4 ;  /* 0x0000000f05047c23 */ /* 0x004fca0008000004 */
[----:B------:R-:W-:Y:S02]  /*166f0*/  F2FP.SATFINITE.E4M3.F32.PACK_AB_MERGE_C R5, RZ, R4, RZ ;  /* 0x00000004ff05723e */ /* 0x000fe400048070ff */
[----:B------:R-:W-:-:S03]  /*16700*/  PRMT R4, RZ, 0x7610, R4 ;  /* 0x00007610ff047816 */ /* 0x000fc60000000004 */
[----:B------:R0:W-:Y:S01]  /*16710*/  @!P2 STG.E.U8 desc[UR20][R26.64+0xd1], R5 ;  /* 0x0000d1051a00a986 */ /* 0x0001e2000c101114 */
[----:B------:R-:W-:Y:S05]  /*16720*/  @P3 BRA `(.L_x_250) ;  /* 0x0000000000043947 */ /* 0x000fea0003800000 */
[----:B------:R2:W5:Y:S02]  /*16730*/  LDG.E.U8 R4, desc[UR20][R32.64+0xd8] ;  /* 0x0000d81420047981 */ /* 0x000564000c1e1100 */
.L_x_250:
[----:B------:R-:W-:Y:S05]  /*16740*/  BSYNC B1 ;  /* 0x0000000000017941 */ /* 0x000fea0003800000 */
.L_x_249:
[----:B0-----:R-:W3:Y:S01]  /*16750*/  LDL.LU R5, [R1+0x204] ;  /* 0x0002040001057983 */ /* 0x001ee20000300800 */
[----:B-----5:R-:W-:Y:S01]  /*16760*/  LOP3.LUT R4, R4, 0xff, RZ, 0xc0, !PT ;  /* 0x000000ff04047812 */ /* 0x020fe200078ec0ff */
[----:B------:R-:W-:Y:S01]  /*16770*/  BSSY B1, `(.L_x_251) ;  /* 0x000000b000017945 */ /* 0x000fe20003800000 */
[----:B------:R-:W-:Y:S02]  /*16780*/  ISETP.LT.OR P2, PT, R0, 0xda, !P0 ;  /* 0x000000da0000780c */ /* 0x000fe40004741670 */
[----:B------:R-:W-:-:S05]  /*16790*/  F2FP.F16.E4M3.UNPACK_B R4, R4 ;  /* 0x00000004ff04723e */ /* 0x000fca00020006ff */
[----:B------:R-:W-:-:S05]  /*167a0*/  HADD2.F32 R4, -RZ, R4.H0_H0 ;  /* 0x20000004ff047230 */ /* 0x000fca0000004100 */
[----:B------:R-:W-:-:S04]  /*167b0*/  FMUL R4, R4, UR22 ;  /* 0x0000001604047c20 */ /* 0x000fc80008400000 */
[----:B---3--:R-:W-:-:S05]  /*167c0*/  FFMA R4, R5, UR15, R4 ;  /* 0x0000000f05047c23 */ /* 0x008fca0008000004 */
[----:B------:R-:W-:Y:S02]  /*167d0*/  F2FP.SATFINITE.E4M3.F32.PACK_AB_MERGE_C R5, RZ, R4, RZ ;  /* 0x00000004ff05723e */ /* 0x000fe400048070ff */
[----:B------:R-:W-:-:S03]  /*167e0*/  PRMT R4, RZ, 0x7610, R4 ;  /* 0x00007610ff047816 */ /* 0x000fc60000000004 */
[----:B------:R0:W-:Y:S01]  /*167f0*/  @!P3 STG.E.U8 desc[UR20][R24.64+0xd8], R5 ;  /* 0x0000d8051800b986 */ /* 0x0001e2000c101114 */
[----:B------:R-:W-:Y:S05]  /*16800*/  @P2 BRA `(.L_x_252) ;  /* 0x0000000000042947 */ /* 0x000fea0003800000 */
[----:B------:R3:W5:Y:S02]  /*16810*/  LDG.E.U8 R4, desc[UR20][R32.64+0xd9] ;  /* 0x0000d91420047981 */ /* 0x000764000c1e1100 */
.L_x_252:
[----:B------:R-:W-:Y:S05]  /*16820*/  BSYNC B1 ;  /* 0x0000000000017941 */ /* 0x000fea0003800000 */
.L_x_251:
        /* <DEDUP_REMOVED lines=13> */
.L_x_254:
[----:B------:R-:W-:Y:S05]  /*16900*/  BSYNC B1 ;  /* 0x0000000000017941 */ /* 0x000fea0003800000 */
.L_x_253:
        /* <DEDUP_REMOVED lines=13> */
.L_x_256:
[----:B------:R-:W-:Y:S05]  /*169e0*/  BSYNC B1 ;  /* 0x0000000000017941 */ /* 0x000fea0003800000 */
.L_x_255:
        /* <DEDUP_REMOVED lines=13> */
.L_x_258:
[----:B------:R-:W-:Y:S05]  /*16ac0*/  BSYNC B1 ;  /* 0x0000000000017941 */ /* 0x000fea0003800000 */
.L_x_257:
        /* <DEDUP_REMOVED lines=13> */
.L_x_260:
[----:B------:R-:W-:Y:S05]  /*16ba0*/  BSYNC B1 ;  /* 0x0000000000017941 */ /* 0x000fea0003800000 */
.L_x_259:
        /* <DEDUP_REMOVED lines=13> */
.L_x_262:
[----:B------:R-:W-:Y:S05]  /*16c80*/  BSYNC B1 ;  /* 0x0000000000017941 */ /* 0x000fea0003800000 */
.L_x_261:
        /* <DEDUP_REMOVED lines=13> */
.L_x_264:
[----:B------:R-:W-:Y:S05]  /*16d60*/  BSYNC B1 ;  /* 0x0000000000017941 */ /* 0x000fea0003800000 */
.L_x_263:
        /* <DEDUP_REMOVED lines=13> */
.L_x_266:
[----:B------:R-:W-:Y:S05]  /*16e40*/  BSYNC B1 ;  /* 0x0000000000017941 */ /* 0x000fea0003800000 */
.L_x_265:
        /* <DEDUP_REMOVED lines=13> */
.L_x_268:
[----:B------:R-:W-:Y:S05]  /*16f20*/  BSYNC B1 ;  /* 0x0000000000017941 */ /* 0x000fea0003800000 */
.L_x_267:
        /* <DEDUP_REMOVED lines=13> */
.L_x_270:
[----:B------:R-:W-:Y:S05]  /*17000*/  BSYNC B1 ;  /* 0x0000000000017941 */ /* 0x000fea0003800000 */
.L_x_269:
        /* <DEDUP_REMOVED lines=13> */
.L_x_272:
[----:B------:R-:W-:Y:S05]  /*170e0*/  BSYNC B1 ;  /* 0x0000000000017941 */ /* 0x000fea0003800000 */
.L_x_271:
        /* <DEDUP_REMOVED lines=13> */
.L_x_274:
[----:B------:R-:W-:Y:S05]  /*171c0*/  BSYNC B1 ;  /* 0x0000000000017941 */ /* 0x000fea0003800000 */
.L_x_273:
        /* <DEDUP_REMOVED lines=13> */
.L_x_276:
[----:B------:R-:W-:Y:S05]  /*172a0*/  BSYNC B1 ;  /* 0x0000000000017941 */ /* 0x000fea0003800000 */
.L_x_275:
        /* <DEDUP_REMOVED lines=13> */
.L_x_278:
[----:B------:R-:W-:Y:S05]  /*17380*/  BSYNC B1 ;  /* 0x0000000000017941 */ /* 0x000fea0003800000 */
.L_x_277:
        /* <DEDUP_REMOVED lines=13> */
.L_x_280:
[----:B------:R-:W-:Y:S05]  /*17460*/  BSYNC B1 ;  /* 0x0000000000017941 */ /* 0x000fea0003800000 */
.L_x_279:
        /* <DEDUP_REMOVED lines=13> */
.L_x_282:
[----:B------:R-:W-:Y:S05]  /*17540*/  BSYNC B1 ;  /* 0x0000000000017941 */ /* 0x000fea0003800000 */
.L_x_281:
        /* <DEDUP_REMOVED lines=13> */
.L_x_284:
[----:B------:R-:W-:Y:S05]  /*17620*/  BSYNC B1 ;  /* 0x0000000000017941 */ /* 0x000fea0003800000 */
.L_x_283:
        /* <DEDUP_REMOVED lines=13> */
.L_x_286:
[----:B------:R-:W-:Y:S05]  /*17700*/  BSYNC B1 ;  /* 0x0000000000017941 */ /* 0x000fea0003800000 */
.L_x_285:
        /* <DEDUP_REMOVED lines=13> */
.L_x_288:
[----:B------:R-:W-:Y:S05]  /*177e0*/  BSYNC B1 ;  /* 0x0000000000017941 */ /* 0x000fea0003800000 */
.L_x_287:
[----:B------:R-:W2:Y:S01]  /*177f0*/  LDL.LU R7, [R1+0x250] ;  /* 0x0002500001077983 */ /* 0x000ea20000300800 */
[----:B-----5:R-:W-:Y:S01]  /*17800*/  LOP3.LUT R4, R4, 0xff, RZ, 0xc0, !PT ;  /* 0x000000ff04047812 */ /* 0x020fe200078ec0ff */
[----:B------:R-:W-:Y:S01]  /*17810*/  BSSY B1, `(.L_x_289) ;  /* 0x0000013000017945 */ /* 0x000fe20003800000 */
[----:B0-----:R-:W-:Y:S02]  /*17820*/  IADD3 R5, P0, R35, 0x80, RZ ;  /* 0x0000008023057810 */ /* 0x001fe40007f1e0ff */
[----:B------:R-:W-:-:S03]  /*17830*/  F2FP.F16.E4M3.UNPACK_B R4, R4 ;  /* 0x00000004ff04723e */ /* 0x000fc600020006ff */
[----:B--234-:R-:W-:Y:S01]  /*17840*/  IMAD.X R2, RZ, RZ, R37, P0 ;  /* 0x000000ffff027224 */ /* 0x01cfe200000e0625 */
[----:B------:R-:W-:Y:S01]  /*17850*/  ISETP.GE.AND P0, PT, R34, 0x81, PT ;  /* 0x000000812200780c */ /* 0x000fe20003f06270 */
[----:B------:R-:W-:Y:S02]  /*17860*/  HADD2.F32 R4, -RZ, R4.H0_H0 ;  /* 0x20000004ff047230 */ /* 0x000fe40000004100 */
[----:B------:R-:W-:Y:S01]  /*17870*/  IMAD R6, R2, UR6, RZ ;  /* 0x0000000602067c24 */ /* 0x000fe2000f8e02ff */
[----:B------:R-:W-:Y:S01]  /*17880*/  ISETP.LT.OR P3, PT, R0, 0x1, !P0 ;  /* 0x000000010000780c */ /* 0x000fe20004761670 */
[----:B------:R-:W-:-:S04]  /*17890*/  IMAD.WIDE.U32 R2, R5, UR6, R38 ;  /* 0x0000000605027c25 */ /* 0x000fc8000f8e0026 */
[----:B------:R-:W-:Y:S01]  /*178a0*/  FMUL R4, R4, UR22 ;  /* 0x0000001604047c20 */ /* 0x000fe20008400000 */
[----:B------:R-:W-:Y:S01]  /*178b0*/  IMAD R5, R5, UR7, R6 ;  /* 0x0000000705057c24 */ /* 0x000fe2000f8e0206 */
[----:B------:R-:W-:-:S04]  /*178c0*/  IADD3 R2, P2, R2, UR10, RZ ;  /* 0x0000000a02027c10 */ /* 0x000fc8000ff5e0ff */
[----:B------:R-:W-:Y:S01]  /*178d0*/  IADD3.X R3, R3, UR11, R5, P2, !PT ;  /* 0x0000000b03037c10 */ /* 0x000fe200097fe405 */
[----:B------:R-:W-:-:S05]  /*178e0*/  FFMA R4, R7, UR15, R4 ;  /* 0x0000000f07047c23 */ /* 0x000fca0008000004 */
[----:B------:R-:W-:Y:S02]  /*178f0*/  F2FP.SATFINITE.E4M3.F32.PACK_AB_MERGE_C R7, RZ, R4, RZ ;  /* 0x00000004ff07723e */ /* 0x000fe400048070ff */
[----:B------:R-:W-:-:S03]  /*17900*/  PRMT R4, RZ, 0x7610, R4 ;  /* 0x00007610ff047816 */ /* 0x000fc60000000004 */
[----:B------:R0:W-:Y:S01]  /*17910*/  @!P1 STG.E.U8 desc[UR20][R26.64+0xf9], R7 ;  /* 0x0000f9071a009986 */ /* 0x0001e2000c101114 */
[----:B------:R-:W-:Y:S05]  /*17920*/  @P3 BRA `(.L_x_290) ;  /* 0x0000000000043947 */ /* 0x000fea0003800000 */
[----:B------:R2:W5:Y:S02]  /*17930*/  LDG.E.U8 R4, desc[UR20][R2.64] ;  /* 0x0000001402047981 */ /* 0x000564000c1e1100 */
.L_x_290:
[----:B------:R-:W-:Y:S05]  /*17940*/  BSYNC B1 ;  /* 0x0000000000017941 */ /* 0x000fea0003800000 */
.L_x_289:
[----:B------:R-:W3:Y:S01]  /*17950*/  LDL.LU R5, [R1+0x254] ;  /* 0x0002540001057983 */ /* 0x000ee20000300800 */
        /* <DEDUP_REMOVED lines=12> */
.L_x_292:
[----:B------:R-:W-:Y:S05]  /*17a20*/  BSYNC B1 ;  /* 0x0000000000017941 */ /* 0x000fea0003800000 */
.L_x_291:
[----:B---3--:R-:W3:Y:S01]  /*17a30*/  LDL.LU R5, [R1+0x258] ;  /* 0x0002580001057983 */ /* 0x008ee20000300800 */
[----:B-----5:R-:W-:Y:S01]  /*17a40*/  LOP3.LUT R4, R4, 0xff, RZ, 0xc0, !PT ;  /* 0x000000ff04047812 */ /* 0x020fe200078ec0ff */
[----:B------:R-:W-:Y:S01]  /*17a50*/  BSSY B1, `(.L_x_293) ;  /* 0x0000013000017945 */ /* 0x000fe20003800000 */
[----:B------:R-:W-:Y:S02]  /*17a60*/  IADD3 R35, P1, R35, 0x88, RZ ;  /* 0x0000008823237810 */ /* 0x000fe40007f3e0ff */
[----:B------:R-:W-:Y:S02]  /*17a70*/  F2FP.F16.E4M3.UNPACK_B R4, R4 ;  /* 0x00000004ff04723e */ /* 0x000fe400020006ff */
[----:B------:R-:W-:Y:S01]  /*17a80*/  PRMT R6, RZ, 0x7610, R6 ;  /* 0x00007610ff067816 */ /* 0x000fe20000000006 */
[----:B------:R-:W-:Y:S01]  /*17a90*/  IMAD.X R36, RZ, RZ, R37, P1 ;  /* 0x000000ffff247224 */ /* 0x000fe200008e0625 */
[----:B------:R-:W-:Y:S01]  /*17aa0*/  ISETP.GE.AND P1, PT, R34, 0x89, PT ;  /* 0x000000892200780c */ /* 0x000fe20003f26270 */
[----:B------:R-:W-:-:S02]  /*17ab0*/  HADD2.F32 R4, -RZ, R4.H0_H0 ;  /* 0x20000004ff047230 */ /* 0x000fc40000004100 */
[----:B------:R-:W-:Y:S01]  /*17ac0*/  IMAD R36, R36, UR6, RZ ;  /* 0x0000000624247c24 */ /* 0x000fe2000f8e02ff */
[----:B------:R-:W-:Y:S01]  /*17ad0*/  ISETP.LT.OR P5, PT, R0, 0x1, !P1 ;  /* 0x000000010000780c */ /* 0x000fe20004fa1670 */
[----:B------:R-:W-:-:S04]  /*17ae0*/  IMAD.WIDE.U32 R38, R35, UR6, R38 ;  /* 0x0000000623267c25 */ /* 0x000fc8000f8e0026 */
[----:B------:R-:W-:Y:S01]  /*17af0*/  FMUL R4, R4, UR22 ;  /* 0x0000001604047c20 */ /* 0x000fe20008400000 */
[----:B------:R-:W-:-:S03]  /*17b00*/  IMAD R35, R35, UR7, R36 ;  /* 0x0000000723237c24 */ /* 0x000fc6000f8e0224 */
[----:B---3--:R-:W-:Y:S01]  /*17b10*/  FFMA R5, R5, UR15, R4 ;  /* 0x0000000f05057c23 */ /* 0x008fe20008000004 */
[----:B------:R-:W-:-:S04]  /*17b20*/  IADD3 R4, P3, R38, UR10, RZ ;  /* 0x0000000a26047c10 */ /* 0x000fc8000ff7e0ff */
[----:B0-----:R-:W-:Y:S02]  /*17b30*/  F2FP.SATFINITE.E4M3.F32.PACK_AB_MERGE_C R7, RZ, R5, RZ ;  /* 0x00000005ff07723e */ /* 0x001fe400048070ff */
[----:B------:R-:W-:-:S03]  /*17b40*/  IADD3.X R5, R39, UR11, R35, P3, !PT ;  /* 0x0000000b27057c10 */ /* 0x000fc60009ffe423 */
[----:B------:R0:W-:Y:S01]  /*17b50*/  @!P2 STG.E.U8 desc[UR20][R30.64+0x1], R7 ;  /* 0x000001071e00a986 */ /* 0x0001e2000c101114 */
[----:B------:R-:W-:Y:S05]  /*17b60*/  @P5 BRA `(.L_x_294) ;  /* 0x0000000000045947 */ /* 0x000fea0003800000 */
[----:B------:R3:W5:Y:S02]  /*17b70*/  LDG.E.U8 R6, desc[UR20][R4.64] ;  /* 0x0000001404067981 */ /* 0x000764000c1e1100 */
.L_x_294:
[----:B------:R-:W-:Y:S05]  /*17b80*/  BSYNC B1 ;  /* 0x0000000000017941 */ /* 0x000fea0003800000 */
.L_x_293:
        /* <DEDUP_REMOVED lines=13> */
.L_x_296:
[----:B------:R-:W-:Y:S05]  /*17c60*/  BSYNC B1 ;  /* 0x0000000000017941 */ /* 0x000fea0003800000 */
.L_x_295:
        /* <DEDUP_REMOVED lines=13> */
.L_x_298:
[----:B------:R-:W-:Y:S05]  /*17d40*/  BSYNC B1 ;  /* 0x0000000000017941 */ /* 0x000fea0003800000 */
.L_x_297:
        /* <DEDUP_REMOVED lines=13> */
.L_x_300:
[----:B------:R-:W-:Y:S05]  /*17e20*/  BSYNC B1 ;  /* 0x0000000000017941 */ /* 0x000fea0003800000 */
.L_x_299:
        /* <DEDUP_REMOVED lines=13> */
.L_x_302:
[----:B------:R-:W-:Y:S05]  /*17f00*/  BSYNC B1 ;  /* 0x0000000000017941 */ /* 0x000fea0003800000 */
.L_x_301:
        /* <DEDUP_REMOVED lines=13> */
.L_x_304:
[----:B------:R-:W-:Y:S05]  /*17fe0*/  BSYNC B1 ;  /* 0x0000000000017941 */ /* 0x000fea0003800000 */
.L_x_303:
        /* <DEDUP_REMOVED lines=13> */
.L_x_306:
[----:B------:R-:W-:Y:S05]  /*180c0*/  BSYNC B1 ;  /* 0x0000000000017941 */ /* 0x000fea0003800000 */
.L_x_305:
        /* <DEDUP_REMOVED lines=13> */
.L_x_308:
[----:B------:R-:W-:Y:S05]  /*181a0*/  BSYNC B1 ;  /* 0x0000000000017941 */ /* 0x000fea0003800000 */
.L_x_307:
        /* <DEDUP_REMOVED lines=13> */
.L_x_310:
[----:B------:R-:W-:Y:S05]  /*18280*/  BSYNC B1 ;  /* 0x0000000000017941 */ /* 0x000fea0003800000 */
.L_x_309:
        /* <DEDUP_REMOVED lines=13> */
.L_x_312:
[----:B------:R-:W-:Y:S05]  /*18360*/  BSYNC B1 ;  /* 0x0000000000017941 */ /* 0x000fea0003800000 */
.L_x_311:
        /* <DEDUP_REMOVED lines=13> */
.L_x_314:
[----:B------:R-:W-:Y:S05]  /*18440*/  BSYNC B1 ;  /* 0x0000000000017941 */ /* 0x000fea0003800000 */
.L_x_313:
        /* <DEDUP_REMOVED lines=13> */
.L_x_316:
[----:B------:R-:W-:Y:S05]  /*18520*/  BSYNC B1 ;  /* 0x0000000000017941 */ /* 0x000fea0003800000 */
.L_x_315:
        /* <DEDUP_REMOVED lines=13> */
.L_x_318:
[----:B------:R-:W-:Y:S05]  /*18600*/  BSYNC B1 ;  /* 0x0000000000017941 */ /* 0x000fea0003800000 */
.L_x_317:
        /* <DEDUP_REMOVED lines=13> */
.L_x_320:
[----:B------:R-:W-:Y:S05]  /*186e0*/  BSYNC B1 ;  /* 0x0000000000017941 */ /* 0x000fea0003800000 */
.L_x_319:
        /* <DEDUP_REMOVED lines=13> */
.L_x_322:
[----:B------:R-:W-:Y:S05]  /*187c0*/  BSYNC B1 ;  /* 0x0000000000017941 */ /* 0x000fea0003800000 */
.L_x_321:
        /* <DEDUP_REMOVED lines=13> */
.L_x_324:
[----:B------:R-:W-:Y:S05]  /*188a0*/  BSYNC B1 ;  /* 0x0000000000017941 */ /* 0x000fea0003800000 */
.L_x_323:
        /* <DEDUP_REMOVED lines=13> */
.L_x_326:
[----:B------:R-:W-:Y:S05]  /*18980*/  BSYNC B1 ;  /* 0x0000000000017941 */ /* 0x000fea0003800000 */
.L_x_325:
        /* <DEDUP_REMOVED lines=13> */
.L_x_328:
[----:B------:R-:W-:Y:S05]  /*18a60*/  BSYNC B1 ;  /* 0x0000000000017941 */ /* 0x000fea0003800000 */
.L_x_327:
        /* <DEDUP_REMOVED lines=13> */
.L_x_330:
[----:B------:R-:W-:Y:S05]  /*18b40*/  BSYNC B1 ;  /* 0x0000000000017941 */ /* 0x000fea0003800000 */
.L_x_329:
        /* <DEDUP_REMOVED lines=13> */
.L_x_332:
[----:B------:R-:W-:Y:S05]  /*18c20*/  BSYNC B1 ;  /* 0x0000000000017941 */ /* 0x000fea0003800000 */
.L_x_331:
        /* <DEDUP_REMOVED lines=13> */
.L_x_334:
[----:B------:R-:W-:Y:S05]  /*18d00*/  BSYNC B1 ;  /* 0x0000000000017941 */ /* 0x000fea0003800000 */
.L_x_333:
        /* <DEDUP_REMOVED lines=13> */
.L_x_336:
[----:B------:R-:W-:Y:S05]  /*18de0*/  BSYNC B1 ;  /* 0x0000000000017941 */ /* 0x000fea0003800000 */
.L_x_335:
        /* <DEDUP_REMOVED lines=13> */
.L_x_338:
[----:B------:R-:W-:Y:S05]  /*18ec0*/  BSYNC B1 ;  /* 0x0000000000017941 */ /* 0x000fea0003800000 */
.L_x_337:
        /* <DEDUP_REMOVED lines=13> */
.L_x_340:
[----:B------:R-:W-:Y:S05]  /*18fa0*/  BSYNC B1 ;  /* 0x0000000000017941 */ /* 0x000fea0003800000 */
.L_x_339:
        /* <DEDUP_REMOVED lines=13> */
.L_x_342:
[----:B------:R-:W-:Y:S05]  /*19080*/  BSYNC B1 ;  /* 0x0000000000017941 */ /* 0x000fea0003800000 */
.L_x_341:
        /* <DEDUP_REMOVED lines=13> */
.L_x_344:
[----:B------:R-:W-:Y:S05]  /*19160*/  BSYNC B1 ;  /* 0x0000000000017941 */ /* 0x000fea0003800000 */
.L_x_343:
        /* <DEDUP_REMOVED lines=13> */
.L_x_346:
[----:B------:R-:W-:Y:S05]  /*19240*/  BSYNC B1 ;  /* 0x0000000000017941 */ /* 0x000fea0003800000 */
.L_x_345:
        /* <DEDUP_REMOVED lines=13> */
.L_x_348:
[----:B------:R-:W-:Y:S05]  /*19320*/  BSYNC B1 ;  /* 0x0000000000017941 */ /* 0x000fea0003800000 */
.L_x_347:
        /* <DEDUP_REMOVED lines=13> */
.L_x_350:
[----:B------:R-:W-:Y:S05]  /*19400*/  BSYNC B1 ;  /* 0x0000000000017941 */ /* 0x000fea0003800000 */
.L_x_349:
        /* <DEDUP_REMOVED lines=13> */
.L_x_352:
[----:B------:R-:W-:Y:S05]  /*194e0*/  BSYNC B1 ;  /* 0x0000000000017941 */ /* 0x000fea0003800000 */
.L_x_351:
        /* <DEDUP_REMOVED lines=13> */
.L_x_354:
[----:B------:R-:W-:Y:S05]  /*195c0*/  BSYNC B1 ;  /* 0x0000000000017941 */ /* 0x000fea0003800000 */
.L_x_353:
        /* <DEDUP_REMOVED lines=13> */
.L_x_356:
[----:B------:R-:W-:Y:S05]  /*196a0*/  BSYNC B1 ;  /* 0x0000000000017941 */ /* 0x000fea0003800000 */
.L_x_355:
        /* <DEDUP_REMOVED lines=13> */
.L_x_358:
[----:B------:R-:W-:Y:S05]  /*19780*/  BSYNC B1 ;  /* 0x0000000000017941 */ /* 0x000fea0003800000 */
.L_x_357:
        /* <DEDUP_REMOVED lines=13> */
.L_x_360:
[----:B------:R-:W-:Y:S05]  /*19860*/  BSYNC B1 ;  /* 0x0000000000017941 */ /* 0x000fea0003800000 */
.L_x_359:
        /* <DEDUP_REMOVED lines=13> */
.L_x_362:
[----:B------:R-:W-:Y:S05]  /*19940*/  BSYNC B1 ;  /* 0x0000000000017941 */ /* 0x000fea0003800000 */
.L_x_361:
        /* <DEDUP_REMOVED lines=13> */
.L_x_364:
[----:B------:R-:W-:Y:S05]  /*19a20*/  BSYNC B1 ;  /* 0x0000000000017941 */ /* 0x000fea0003800000 */
.L_x_363:
        /* <DEDUP_REMOVED lines=13> */
.L_x_366:
[----:B------:R-:W-:Y:S05]  /*19b00*/  BSYNC B1 ;  /* 0x0000000000017941 */ /* 0x000fea0003800000 */
.L_x_365:
        /* <DEDUP_REMOVED lines=13> */
.L_x_368:
[----:B------:R-:W-:Y:S05]  /*19be0*/  BSYNC B1 ;  /* 0x0000000000017941 */ /* 0x000fea0003800000 */
.L_x_367:
        /* <DEDUP_REMOVED lines=13> */
.L_x_370:
[----:B------:R-:W-:Y:S05]  /*19cc0*/  BSYNC B1 ;  /* 0x0000000000017941 */ /* 0x000fea0003800000 */
.L_x_369:
        /* <DEDUP_REMOVED lines=13> */
.L_x_372:
[----:B------:R-:W-:Y:S05]  /*19da0*/  BSYNC B1 ;  /* 0x0000000000017941 */ /* 0x000fea0003800000 */
.L_x_371:
        /* <DEDUP_REMOVED lines=13> */
.L_x_374:
[----:B------:R-:W-:Y:S05]  /*19e80*/  BSYNC B1 ;  /* 0x0000000000017941 */ /* 0x000fea0003800000 */
.L_x_373:
        /* <DEDUP_REMOVED lines=13> */
.L_x_376:
[----:B------:R-:W-:Y:S05]  /*19f60*/  BSYNC B1 ;  /* 0x0000000000017941 */ /* 0x000fea0003800000 */
.L_x_375:
        /* <DEDUP_REMOVED lines=13> */
.L_x_378:
[----:B------:R-:W-:Y:S05]  /*1a040*/  BSYNC B1 ;  /* 0x0000000000017941 */ /* 0x000fea0003800000 */
.L_x_377:
        /* <DEDUP_REMOVED lines=13> */
.L_x_380:
[----:B------:R-:W-:Y:S05]  /*1a120*/  BSYNC B1 ;  /* 0x0000000000017941 */ /* 0x000fea0003800000 */
.L_x_379:
        /* <DEDUP_REMOVED lines=13> */
.L_x_382:
[----:B------:R-:W-:Y:S05]  /*1a200*/  BSYNC B1 ;  /* 0x0000000000017941 */ /* 0x000fea0003800000 */
.L_x_381:
        /* <DEDUP_REMOVED lines=13> */
.L_x_384:
[----:B------:R-:W-:Y:S05]  /*1a2e0*/  BSYNC B1 ;  /* 0x0000000000017941 */ /* 0x000fea0003800000 */
.L_x_383:
        /* <DEDUP_REMOVED lines=13> */
.L_x_386:
[----:B------:R-:W-:Y:S05]  /*1a3c0*/  BSYNC B1 ;  /* 0x0000000000017941 */ /* 0x000fea0003800000 */
.L_x_385:
        /* <DEDUP_REMOVED lines=13> */
.L_x_388:
[----:B------:R-:W-:Y:S05]  /*1a4a0*/  BSYNC B1 ;  /* 0x0000000000017941 */ /* 0x000fea0003800000 */
.L_x_387:
        /* <DEDUP_REMOVED lines=13> */
.L_x_390:
[----:B------:R-:W-:Y:S05]  /*1a580*/  BSYNC B1 ;  /* 0x0000000000017941 */ /* 0x000fea0003800000 */
.L_x_389:
        /* <DEDUP_REMOVED lines=13> */
.L_x_392:
[----:B------:R-:W-:Y:S05]  /*1a660*/  BSYNC B1 ;  /* 0x0000000000017941 */ /* 0x000fea0003800000 */
.L_x_391:
        /* <DEDUP_REMOVED lines=13> */
.L_x_394:
[----:B------:R-:W-:Y:S05]  /*1a740*/  BSYNC B1 ;  /* 0x0000000000017941 */ /* 0x000fea0003800000 */
.L_x_393:
        /* <DEDUP_REMOVED lines=13> */
.L_x_396:
[----:B------:R-:W-:Y:S05]  /*1a820*/  BSYNC B1 ;  /* 0x0000000000017941 */ /* 0x000fea0003800000 */
.L_x_395:
        /* <DEDUP_REMOVED lines=13> */
.L_x_398:
[----:B------:R-:W-:Y:S05]  /*1a900*/  BSYNC B1 ;  /* 0x0000000000017941 */ /* 0x000fea0003800000 */
.L_x_397:
        /* <DEDUP_REMOVED lines=13> */
.L_x_400:
[----:B------:R-:W-:Y:S05]  /*1a9e0*/  BSYNC B1 ;  /* 0x0000000000017941 */ /* 0x000fea0003800000 */
.L_x_399:
        /* <DEDUP_REMOVED lines=13> */
.L_x_402:
[----:B------:R-:W-:Y:S05]  /*1aac0*/  BSYNC B1 ;  /* 0x0000000000017941 */ /* 0x000fea0003800000 */
.L_x_401:
        /* <DEDUP_REMOVED lines=13> */
.L_x_404:
[----:B------:R-:W-:Y:S05]  /*1aba0*/  BSYNC B1 ;  /* 0x0000000000017941 */ /* 0x000fea0003800000 */
.L_x_403:
        /* <DEDUP_REMOVED lines=13> */
.L_x_406:
[----:B------:R-:W-:Y:S05]  /*1ac80*/  BSYNC B1 ;  /* 0x0000000000017941 */ /* 0x000fea0003800000 */
.L_x_405:
        /* <DEDUP_REMOVED lines=13> */
.L_x_408:
[----:B------:R-:W-:Y:S05]  /*1ad60*/  BSYNC B1 ;  /* 0x0000000000017941 */ /* 0x000fea0003800000 */
.L_x_407:
        /* <DEDUP_REMOVED lines=13> */
.L_x_410:
[----:B------:R-:W-:Y:S05]  /*1ae40*/  BSYNC B1 ;  /* 0x0000000000017941 */ /* 0x000fea0003800000 */
.L_x_409:
        /* <DEDUP_REMOVED lines=13> */
.L_x_412:
[----:B------:R-:W-:Y:S05]  /*1af20*/  BSYNC B1 ;  /* 0x0000000000017941 */ /* 0x000fea0003800000 */
.L_x_411:
        /* <DEDUP_REMOVED lines=13> */
.L_x_414:
[----:B------:R-:W-:Y:S05]  /*1b000*/  BSYNC B1 ;  /* 0x0000000000017941 */ /* 0x000fea0003800000 */
.L_x_413:
        /* <DEDUP_REMOVED lines=13> */
.L_x_416:
[----:B------:R-:W-:Y:S05]  /*1b0e0*/  BSYNC B1 ;  /* 0x0000000000017941 */ /* 0x000fea0003800000 */
.L_x_415:
        /* <DEDUP_REMOVED lines=13> */
.L_x_418:
[----:B------:R-:W-:Y:S05]  /*1b1c0*/  BSYNC B1 ;  /* 0x0000000000017941 */ /* 0x000fea0003800000 */
.L_x_417:
        /* <DEDUP_REMOVED lines=13> */
.L_x_420:
[----:B------:R-:W-:Y:S05]  /*1b2a0*/  BSYNC B1 ;  /* 0x0000000000017941 */ /* 0x000fea0003800000 */
.L_x_419:
        /* <DEDUP_REMOVED lines=13> */
.L_x_422:
[----:B------:R-:W-:Y:S05]  /*1b380*/  BSYNC B1 ;  /* 0x0000000000017941 */ /* 0x000fea0003800000 */
.L_x_421:
        /* <DEDUP_REMOVED lines=13> */
.L_x_424:
[----:B------:R-:W-:Y:S05]  /*1b460*/  BSYNC B1 ;  /* 0x0000000000017941 */ /* 0x000fea0003800000 */
.L_x_423:
        /* <DEDUP_REMOVED lines=13> */
.L_x_426:
[----:B------:R-:W-:Y:S05]  /*1b540*/  BSYNC B1 ;  /* 0x0000000000017941 */ /* 0x000fea0003800000 */
.L_x_425:
        /* <DEDUP_REMOVED lines=13> */
.L_x_428:
[----:B------:R-:W-:Y:S05]  /*1b620*/  BSYNC B1 ;  /* 0x0000000000017941 */ /* 0x000fea0003800000 */
.L_x_427:
        /* <DEDUP_REMOVED lines=13> */
.L_x_430:
[----:B------:R-:W-:Y:S05]  /*1b700*/  BSYNC B1 ;  /* 0x0000000000017941 */ /* 0x000fea0003800000 */
.L_x_429:
        /* <DEDUP_REMOVED lines=13> */
.L_x_432:
[----:B------:R-:W-:Y:S05]  /*1b7e0*/  BSYNC B1 ;  /* 0x0000000000017941 */ /* 0x000fea0003800000 */
.L_x_431:
        /* <DEDUP_REMOVED lines=13> */
.L_x_434:
[----:B------:R-:W-:Y:S05]  /*1b8c0*/  BSYNC B1 ;  /* 0x0000000000017941 */ /* 0x000fea0003800000 */
.L_x_433:
        /* <DEDUP_REMOVED lines=13> */
.L_x_436:
[----:B------:R-:W-:Y:S05]  /*1b9a0*/  BSYNC B1 ;  /* 0x0000000000017941 */ /* 0x000fea0003800000 */
.L_x_435:
        /* <DEDUP_REMOVED lines=13> */
.L_x_438:
[----:B------:R-:W-:Y:S05]  /*1ba80*/  BSYNC B1 ;  /* 0x0000000000017941 */ /* 0x000fea0003800000 */
.L_x_437:
        /* <DEDUP_REMOVED lines=13> */
.L_x_440:
[----:B------:R-:W-:Y:S05]  /*1bb60*/  BSYNC B1 ;  /* 0x0000000000017941 */ /* 0x000fea0003800000 */
.L_x_439:
        /* <DEDUP_REMOVED lines=13> */
.L_x_442:
[----:B------:R-:W-:Y:S05]  /*1bc40*/  BSYNC B1 ;  /* 0x0000000000017941 */ /* 0x000fea0003800000 */
.L_x_441:
        /* <DEDUP_REMOVED lines=13> */
.L_x_444:
[----:B------:R-:W-:Y:S05]  /*1bd20*/  BSYNC B1 ;  /* 0x0000000000017941 */ /* 0x000fea0003800000 */
.L_x_443:
        /* <DEDUP_REMOVED lines=13> */
.L_x_446:
[----:B------:R-:W-:Y:S05]  /*1be00*/  BSYNC B1 ;  /* 0x0000000000017941 */ /* 0x000fea0003800000 */
.L_x_445:
        /* <DEDUP_REMOVED lines=13> */
.L_x_448:
[----:B------:R-:W-:Y:S05]  /*1bee0*/  BSYNC B1 ;  /* 0x0000000000017941 */ /* 0x000fea0003800000 */
.L_x_447:
        /* <DEDUP_REMOVED lines=13> */
.L_x_450:
[----:B------:R-:W-:Y:S05]  /*1bfc0*/  BSYNC B1 ;  /* 0x0000000000017941 */ /* 0x000fea0003800000 */
.L_x_449:
        /* <DEDUP_REMOVED lines=13> */
.L_x_452:
[----:B------:R-:W-:Y:S05]  /*1c0a0*/  BSYNC B1 ;  /* 0x0000000000017941 */ /* 0x000fea0003800000 */
.L_x_451:
        /* <DEDUP_REMOVED lines=13> */
.L_x_454:
[----:B------:R-:W-:Y:S05]  /*1c180*/  BSYNC B1 ;  /* 0x0000000000017941 */ /* 0x000fea0003800000 */
.L_x_453:
        /* <DEDUP_REMOVED lines=13> */
.L_x_456:
[----:B------:R-:W-:Y:S05]  /*1c260*/  BSYNC B1 ;  /* 0x0000000000017941 */ /* 0x000fea0003800000 */
.L_x_455:
        /* <DEDUP_REMOVED lines=13> */
.L_x_458:
[----:B------:R-:W-:Y:S05]  /*1c340*/  BSYNC B1 ;  /* 0x0000000000017941 */ /* 0x000fea0003800000 */
.L_x_457:
        /* <DEDUP_REMOVED lines=13> */
.L_x_460:
[----:B------:R-:W-:Y:S05]  /*1c420*/  BSYNC B1 ;  /* 0x0000000000017941 */ /* 0x000fea0003800000 */
.L_x_459:
        /* <DEDUP_REMOVED lines=13> */
.L_x_462:
[----:B------:R-:W-:Y:S05]  /*1c500*/  BSYNC B1 ;  /* 0x0000000000017941 */ /* 0x000fea0003800000 */
.L_x_461:
        /* <DEDUP_REMOVED lines=13> */
.L_x_464:
[----:B------:R-:W-:Y:S05]  /*1c5e0*/  BSYNC B1 ;  /* 0x0000000000017941 */ /* 0x000fea0003800000 */
.L_x_463:
        /* <DEDUP_REMOVED lines=13> */
.L_x_466:
[----:B------:R-:W-:Y:S05]  /*1c6c0*/  BSYNC B1 ;  /* 0x0000000000017941 */ /* 0x000fea0003800000 */
.L_x_465:
        /* <DEDUP_REMOVED lines=13> */
.L_x_468:
[----:B------:R-:W-:Y:S05]  /*1c7a0*/  BSYNC B1 ;  /* 0x0000000000017941 */ /* 0x000fea0003800000 */
.L_x_467:
        /* <DEDUP_REMOVED lines=13> */
.L_x_470:
[----:B------:R-:W-:Y:S05]  /*1c880*/  BSYNC B1 ;  /* 0x0000000000017941 */ /* 0x000fea0003800000 */
.L_x_469:
        /* <DEDUP_REMOVED lines=13> */
.L_x_472:
[----:B------:R-:W-:Y:S05]  /*1c960*/  BSYNC B1 ;  /* 0x0000000000017941 */ /* 0x000fea0003800000 */
.L_x_471:
        /* <DEDUP_REMOVED lines=13> */
.L_x_474:
[----:B------:R-:W-:Y:S05]  /*1ca40*/  BSYNC B1 ;  /* 0x0000000000017941 */ /* 0x000fea0003800000 */
.L_x_473:
        /* <DEDUP_REMOVED lines=13> */
.L_x_476:
[----:B------:R-:W-:Y:S05]  /*1cb20*/  BSYNC B1 ;  /* 0x0000000000017941 */ /* 0x000fea0003800000 */
.L_x_475:
        /* <DEDUP_REMOVED lines=13> */
.L_x_478:
[----:B------:R-:W-:Y:S05]  /*1cc00*/  BSYNC B1 ;  /* 0x0000000000017941 */ /* 0x000fea0003800000 */
.L_x_477:
        /* <DEDUP_REMOVED lines=13> */
.L_x_480:
[----:B------:R-:W-:Y:S05]  /*1cce0*/  BSYNC B1 ;  /* 0x0000000000017941 */ /* 0x000fea0003800000 */
.L_x_479:
        /* <DEDUP_REMOVED lines=13> */
.L_x_482:
[----:B------:R-:W-:Y:S05]  /*1cdc0*/  BSYNC B1 ;  /* 0x0000000000017941 */ /* 0x000fea0003800000 */
.L_x_481:
        /* <DEDUP_REMOVED lines=13> */
.L_x_484:
[----:B------:R-:W-:Y:S05]  /*1cea0*/  BSYNC B1 ;  /* 0x0000000000017941 */ /* 0x000fea0003800000 */
.L_x_483:
        /* <DEDUP_REMOVED lines=13> */
.L_x_486:
[----:B------:R-:W-:Y:S05]  /*1cf80*/  BSYNC B1 ;  /* 0x0000000000017941 */ /* 0x000fea0003800000 */
.L_x_485:
        /* <DEDUP_REMOVED lines=13> */
.L_x_488:
[----:B------:R-:W-:Y:S05]  /*1d060*/  BSYNC B1 ;  /* 0x0000000000017941 */ /* 0x000fea0003800000 */
.L_x_487:
        /* <DEDUP_REMOVED lines=13> */
.L_x_490:
[----:B------:R-:W-:Y:S05]  /*1d140*/  BSYNC B1 ;  /* 0x0000000000017941 */ /* 0x000fea0003800000 */
.L_x_489:
        /* <DEDUP_REMOVED lines=13> */
.L_x_492:
[----:B------:R-:W-:Y:S05]  /*1d220*/  BSYNC B1 ;  /* 0x0000000000017941 */ /* 0x000fea0003800000 */
.L_x_491:
        /* <DEDUP_REMOVED lines=13> */
.L_x_494:
[----:B------:R-:W-:Y:S05]  /*1d300*/  BSYNC B1 ;  /* 0x0000000000017941 */ /* 0x000fea0003800000 */
.L_x_493:
        /* <DEDUP_REMOVED lines=13> */
.L_x_496:
[----:B------:R-:W-:Y:S05]  /*1d3e0*/  BSYNC B1 ;  /* 0x0000000000017941 */ /* 0x000fea0003800000 */
.L_x_495:
        /* <DEDUP_REMOVED lines=13> */
.L_x_498:
[----:B------:R-:W-:Y:S05]  /*1d4c0*/  BSYNC B1 ;  /* 0x0000000000017941 */ /* 0x000fea0003800000 */
.L_x_497:
        /* <DEDUP_REMOVED lines=13> */
.L_x_500:
[----:B------:R-:W-:Y:S05]  /*1d5a0*/  BSYNC B1 ;  /* 0x0000000000017941 */ /* 0x000fea0003800000 */
.L_x_499:
        /* <DEDUP_REMOVED lines=13> */
.L_x_502:
[----:B------:R-:W-:Y:S05]  /*1d680*/  BSYNC B1 ;  /* 0x0000000000017941 */ /* 0x000fea0003800000 */
.L_x_501:
        /* <DEDUP_REMOVED lines=13> */
.L_x_504:
[----:B------:R-:W-:Y:S05]  /*1d760*/  BSYNC B1 ;  /* 0x0000000000017941 */ /* 0x000fea0003800000 */
.L_x_503:
        /* <DEDUP_REMOVED lines=13> */
.L_x_506:
[----:B------:R-:W-:Y:S05]  /*1d840*/  BSYNC B1 ;  /* 0x0000000000017941 */ /* 0x000fea0003800000 */
.L_x_505:
        /* <DEDUP_REMOVED lines=13> */
.L_x_508:
[----:B------:R-:W-:Y:S05]  /*1d920*/  BSYNC B1 ;  /* 0x0000000000017941 */ /* 0x000fea0003800000 */
.L_x_507:
        /* <DEDUP_REMOVED lines=13> */
.L_x_510:
[----:B------:R-:W-:Y:S05]  /*1da00*/  BSYNC B1 ;  /* 0x0000000000017941 */ /* 0x000fea0003800000 */
.L_x_509:
        /* <DEDUP_REMOVED lines=13> */
.L_x_512:
[----:B------:R-:W-:Y:S05]  /*1dae0*/  BSYNC B1 ;  /* 0x0000000000017941 */ /* 0x000fea0003800000 */
.L_x_511:
        /* <DEDUP_REMOVED lines=13> */
.L_x_514:
[----:B------:R-:W-:Y:S05]  /*1dbc0*/  BSYNC B1 ;  /* 0x0000000000017941 */ /* 0x000fea0003800000 */
.L_x_513:
        /* <DEDUP_REMOVED lines=13> */
.L_x_516:
[----:B------:R-:W-:Y:S05]  /*1dca0*/  BSYNC B1 ;  /* 0x0000000000017941 */ /* 0x000fea0003800000 */
.L_x_515:
        /* <DEDUP_REMOVED lines=13> */
.L_x_518:
[----:B------:R-:W-:Y:S05]  /*1dd80*/  BSYNC B1 ;  /* 0x0000000000017941 */ /* 0x000fea0003800000 */
.L_x_517:
        /* <DEDUP_REMOVED lines=13> */
.L_x_520:
[----:B------:R-:W-:Y:S05]  /*1de60*/  BSYNC B1 ;  /* 0x0000000000017941 */ /* 0x000fea0003800000 */
.L_x_519:
        /* <DEDUP_REMOVED lines=13> */
.L_x_522:
[----:B------:R-:W-:Y:S05]  /*1df40*/  BSYNC B1 ;  /* 0x0000000000017941 */ /* 0x000fea0003800000 */
.L_x_521:
        /* <DEDUP_REMOVED lines=13> */
.L_x_524:
[----:B------:R-:W-:Y:S05]  /*1e020*/  BSYNC B1 ;  /* 0x0000000000017941 */ /* 0x000fea0003800000 */
.L_x_523:
        /* <DEDUP_REMOVED lines=13> */
.L_x_526:
[----:B------:R-:W-:Y:S05]  /*1e100*/  BSYNC B1 ;  /* 0x0000000000017941 */ /* 0x000fea0003800000 */
.L_x_525:
        /* <DEDUP_REMOVED lines=13> */
.L_x_528:
[----:B------:R-:W-:Y:S05]  /*1e1e0*/  BSYNC B1 ;  /* 0x0000000000017941 */ /* 0x000fea0003800000 */
.L_x_527:
        /* <DEDUP_REMOVED lines=13> */
.L_x_530:
[----:B------:R-:W-:Y:S05]  /*1e2c0*/  BSYNC B1 ;  /* 0x0000000000017941 */ /* 0x000fea0003800000 */
.L_x_529:
        /* <DEDUP_REMOVED lines=13> */
.L_x_532:
[----:B------:R-:W-:Y:S05]  /*1e3a0*/  BSYNC B1 ;  /* 0x0000000000017941 */ /* 0x000fea0003800000 */
.L_x_531:
        /* <DEDUP_REMOVED lines=13> */
.L_x_534:
[----:B------:R-:W-:Y:S05]  /*1e480*/  BSYNC B1 ;  /* 0x0000000000017941 */ /* 0x000fea0003800000 */
.L_x_533:
        /* <DEDUP_REMOVED lines=13> */
.L_x_536:
[----:B------:R-:W-:Y:S05]  /*1e560*/  BSYNC B1 ;  /* 0x0000000000017941 */ /* 0x000fea0003800000 */
.L_x_535:
        /* <DEDUP_REMOVED lines=13> */
.L_x_538:
[----:B------:R-:W-:Y:S05]  /*1e640*/  BSYNC B1 ;  /* 0x0000000000017941 */ /* 0x000fea0003800000 */
.L_x_537:
        /* <DEDUP_REMOVED lines=13> */
.L_x_540:
[----:B------:R-:W-:Y:S05]  /*1e720*/  BSYNC B1 ;  /* 0x0000000000017941 */ /* 0x000fea0003800000 */
.L_x_539:
[----:B--234-:R-:W2:Y:S01]  /*1e730*/  LDL.LU R3, [R1+0x448] ;  /* 0x0004480001037983 */ /* 0x01cea20000300800 */
[----:B-----5:R-:W-:Y:S01]  /*1e740*/  LOP3.LUT R6, R6, 0xff, RZ, 0xc0, !PT ;  /* 0x000000ff06067812 */ /* 0x020fe200078ec0ff */
[----:B------:R-:W-:Y:S01]  /*1e750*/  BSSY B1, `(.L_x_541) ;  /* 0x000000b000017945 */ /* 0x000fe20003800000 */
[----:B------:R-:W-:Y:S02]  /*1e760*/  ISETP.LT.OR P2, PT, R0, 0xf9, !P1 ;  /* 0x000000f90000780c */ /* 0x000fe40004f41670 */
[----:B------:R-:W-:Y:S02]  /*1e770*/  F2FP.F16.E4M3.UNPACK_B R6, R6 ;  /* 0x00000006ff06723e */ /* 0x000fe400020006ff */
[----:B------:R-:W-:-:S03]  /*1e780*/  PRMT R2, RZ, 0x7610, R2 ;  /* 0x00007610ff027816 */ /* 0x000fc60000000002 */
[----:B------:R-:W-:-:S05]  /*1e790*/  HADD2.F32 R6, -RZ, R6.H0_H0 ;  /* 0x20000006ff067230 */ /* 0x000fca0000004100 */
[----:B------:R-:W-:-:S04]  /*1e7a0*/  FMUL R6, R6, UR22 ;  /* 0x0000001606067c20 */ /* 0x000fc80008400000 */
[----:B--2---:R-:W-:-:S05]  /*1e7b0*/  FFMA R6, R3, UR15, R6 ;  /* 0x0000000f03067c23 */ /* 0x004fca0008000006 */
[----:B------:R-:W-:-:S05]  /*1e7c0*/  F2FP.SATFINITE.E4M3.F32.PACK_AB_MERGE_C R3, RZ, R6, RZ ;  /* 0x00000006ff03723e */ /* 0x000fca00048070ff */
[----:B------:R2:W-:Y:S01]  /*1e7d0*/  @!P0 STG.E.U8 desc[UR20][R30.64+0xf9], R3 ;  /* 0x0000f9031e008986 */ /* 0x0005e2000c101114 */
[----:B------:R-:W-:Y:S05]  /*1e7e0*/  @P2 BRA `(.L_x_542) ;  /* 0x0000000000042947 */ /* 0x000fea0003800000 */
[----:B------:R3:W5:Y:S02]  /*1e7f0*/  LDG.E.U8 R2, desc[UR20][R4.64+0xf8] ;  /* 0x0000f81404027981 */ /* 0x000764000c1e1100 */
.L_x_542:
[----:B------:R-:W-:Y:S05]  /*1e800*/  BSYNC B1 ;  /* 0x0000000000017941 */ /* 0x000fea0003800000 */
.L_x_541:
[----:B--2---:R-:W2:Y:S01]  /*1e810*/  LDL.LU R3, [R1+0x44c] ;  /* 0x00044c0001037983 */ /* 0x004ea20000300800 */
        /* <DEDUP_REMOVED lines=12> */
.L_x_544:
[----:B------:R-:W-:Y:S05]  /*1e8e0*/  BSYNC B1 ;  /* 0x0000000000017941 */ /* 0x000fea0003800000 */
.L_x_543:
[----:B------:R-:W-:Y:S05]  /*1e8f0*/  @P1 BRA `(.L_x_545) ;  /* 0x0000004800881947 */ /* 0x000fea0003800000 */
[----:B------:R-:W2:Y:S01]  /*1e900*/  LDL.LU R2, [R1+0x450] ;  /* 0x0004500001027983 */ /* 0x000ea20000300800 */
[----:B-----5:R-:W-:-:S04]  /*1e910*/  LOP3.LUT R0, R0, 0xff, RZ, 0xc0, !PT ;  /* 0x000000ff00007812 */ /* 0x020fc800078ec0ff */
[----:B------:R-:W-:-:S05]  /*1e920*/  F2FP.F16.E4M3.UNPACK_B R0, R0 ;  /* 0x00000000ff00723e */ /* 0x000fca00020006ff */
[----:B------:R-:W-:-:S05]  /*1e930*/  HADD2.F32 R0, -RZ, R0.H0_H0 ;  /* 0x20000000ff007230 */ /* 0x000fca0000004100 */
[----:B------:R-:W-:-:S04]  /*1e940*/  FMUL R0, R0, UR22 ;  /* 0x0000001600007c20 */ /* 0x000fc80008400000 */
[----:B--2---:R-:W-:-:S05]  /*1e950*/  FFMA R0, R2, UR15, R0 ;  /* 0x0000000f02007c23 */ /* 0x004fca0008000000 */
[----:B------:R-:W-:-:S05]  /*1e960*/  F2FP.SATFINITE.E4M3.F32.PACK_AB_MERGE_C R3, RZ, R0, RZ ;  /* 0x00000000ff03723e */ /* 0x000fca00048070ff */
[----:B------:R2:W-:Y:S01]  /*1e970*/  STG.E.U8 desc[UR20][R28.64+0xf9], R3 ;  /* 0x0000f9031c007986 */ /* 0x0005e2000c101114 */
[----:B------:R-:W-:Y:S05]  /*1e980*/  BRA `(.L_x_545) ;  /* 0x0000004800647947 */ /* 0x000fea0003800000 */
.L_x_32:
[----:B------:R-:W-:Y:S01]  /*1e990*/  ISETP.GE.AND P3, PT, R34, 0x1, PT ;  /* 0x000000012200780c */ /* 0x000fe20003f66270 */
[----:B------:R-:W-:Y:S01]  /*1e9a0*/  FMUL R3, R3, UR15 ;  /* 0x0000000f03037c20 */ /* 0x000fe20008400000 */
[----:B------:R-:W3:Y:S02]  /*1e9b0*/  LDL.LU R2, [R1+0x200] ;  /* 0x0002000001027983 */ /* 0x000ee40000300800 */
[----:B------:R-:W-:Y:S02]  /*1e9c0*/  ISETP.LT.OR P0, PT, R0, 0x1, !P3 ;  /* 0x000000010000780c */ /* 0x000fe40005f01670 */
[----:B------:R-:W-:Y:S01]  /*1e9d0*/  F2FP.SATFINITE.E4M3.F32.PACK_AB_MERGE_C R3, RZ, R3, RZ ;  /* 0x00000003ff03723e */ /* 0x000fe200048070ff */
[----:B------:R-:W-:Y:S01]  /*1e9e0*/  FMUL R4, R4, UR15 ;  /* 0x0000000f04047c20 */ /* 0x000fe20008400000 */
[----:B------:R-:W-:Y:S01]  /*1e9f0*/  ISETP.GE.AND P2, PT, R34, 0x9, PT ;  /* 0x000000092200780c */ /* 0x000fe20003f46270 */
[----:B------:R-:W-:Y:S01]  /*1ea00*/  FMUL R5, R5, UR15 ;  /* 0x0000000f05057c20 */ /* 0x000fe20008400000 */
[----:B------:R-:W-:Y:S01]  /*1ea10*/  ISETP.LT.OR P1, PT, R0, 0x9, !P3 ;  /* 0x000000090000780c */ /* 0x000fe20005f21670 */
[----:B------:R-:W-:Y:S01]  /*1ea20*/  FMUL R6, R6, UR15 ;  /* 0x0000000f06067c20 */ /* 0x000fe20008400000 */
[----:B------:R-:W-:Y:S01]  /*1ea30*/  FMUL R7, R7, UR15 ;  /* 0x0000000f07077c20 */ /* 0x000fe20008400000 */
[----:B------:R-:W-:Y:S01]  /*1ea40*/  FMUL R8, R8, UR15 ;  /* 0x0000000f08087c20 */ /* 0x000fe20008400000 */
[----:B------:R-:W-:Y:S01]  /*1ea50*/  FMUL R9, R9, UR15 ;  /* 0x0000000f09097c20 */ /* 0x000fe20008400000 */
[----:B------:R-:W-:Y:S01]  /*1ea60*/  FMUL R10, R10, UR15 ;  /* 0x0000000f0a0a7c20 */ /* 0x000fe20008400000 */
[----:B------:R-:W-:Y:S01]  /*1ea70*/  FMUL R11, R11, UR15 ;  /* 0x0000000f0b0b7c20 */ /* 0x000fe20008400000 */
[----:B------:R0:W-:Y:S01]  /*1ea80*/  @!P0 STG.E.U8 desc[UR20][R24.64], R3 ;  /* 0x0000000318008986 */ /* 0x0001e2000c101114 */
[----:B------:R-:W-:-:S02]  /*1ea90*/  ISETP.LT.OR P0, PT, R0, 0x2, !P3 ;  /* 0x000000020000780c */ /* 0x000fc40005f01670 */
[----:B------:R-:W-:Y:S01]  /*1eaa0*/  F2FP.SATFINITE.E4M3.F32.PACK_AB_MERGE_C R4, RZ, R4, RZ ;  /* 0x00000004ff04723e */ /* 0x000fe200048070ff */
[----:B------:R-:W-:Y:S01]  /*1eab0*/  FMUL R12, R12, UR15 ;  /* 0x0000000f0c0c7c20 */ /* 0x000fe20008400000 */
[----:B------:R-:W-:Y:S01]  /*1eac0*/  F2FP.SATFINITE.E4M3.F32.PACK_AB_MERGE_C R5, RZ, R5, RZ ;  /* 0x00000005ff05723e */ /* 0x000fe200048070ff */
[----:B------:R-:W-:Y:S01]  /*1ead0*/  FMUL R13, R13, UR15 ;  /* 0x0000000f0d0d7c20 */ /* 0x000fe20008400000 */
[----:B------:R-:W-:Y:S01]  /*1eae0*/  FMUL R14, R14, UR15 ;  /* 0x0000000f0e0e7c20 */ /* 0x000fe20008400000 */
[----:B------:R-:W-:Y:S01]  /*1eaf0*/  FMUL R15, R15, UR15 ;  /* 0x0000000f0f0f7c20 */ /* 0x000fe20008400000 */
[----:B------:R-:W-:Y:S01]  /*1eb00*/  FMUL R16, R16, UR15 ;  /* 0x0000000f10107c20 */ /* 0x000fe20008400000 */
[----:B------:R-:W-:Y:S01]  /*1eb10*/  FMUL R17, R17, UR15 ;  /* 0x0000000f11117c20 */ /* 0x000fe20008400000 */
[----:B------:R-:W-:Y:S01]  /*1eb20*/  FMUL R18, R18, UR15 ;  /* 0x0000000f12127c20 */ /* 0x000fe20008400000 */
[----:B------:R-:W-:Y:S01]  /*1eb30*/  FMUL R19, R19, UR15 ;  /* 0x0000000f13137c20 */ /* 0x000fe20008400000 */
[----:B------:R-:W-:Y:S01]  /*1eb40*/  FMUL R20, R20, UR15 ;  /* 0x0000000f14147c20 */ /* 0x000fe20008400000 */
[----:B------:R-:W-:Y:S01]  /*1eb50*/  @!P0 STG.E.U8 desc[UR20][R24.64+0x1], R4 ;  /* 0x0000010418008986 */ /* 0x000fe2000c101114 */
[----:B------:R-:W-:-:S02]  /*1eb60*/  ISETP.LT.OR P0, PT, R0, 0x1, !P2 ;  /* 0x000000010000780c */ /* 0x000fc40005701670 */
[----:B------:R-:W-:Y:S01]  /*1eb70*/  F2FP.SATFINITE.E4M3.F32.PACK_AB_MERGE_C R6, RZ, R6, RZ ;  /* 0x00000006ff06723e */ /* 0x000fe200048070ff */
[----:B------:R-:W-:Y:S01]  /*1eb80*/  FMUL R21, R21, UR15 ;  /* 0x0000000f15157c20 */ /* 0x000fe20008400000 */
[----:B------:R-:W4:Y:S09]  /*1eb90*/  LDL.LU R41, [R1+0x204] ;  /* 0x0002040001297983 */ /* 0x000f320000300800 */
[----:B------:R1:W-:Y:S01]  /*1eba0*/  @!P0 STG.E.U8 desc[UR20][R26.64], R5 ;  /* 0x000000051a008986 */ /* 0x0003e2000c101114 */
[----:B------:R-:W-:-:S02]  /*1ebb0*/  ISETP.LT.OR P0, PT, R0, 0x2, !P2 ;  /* 0x000000020000780c */ /* 0x000fc40005701670 */
[----:B------:R-:W-:Y:S01]  /*1ebc0*/  F2FP.SATFINITE.E4M3.F32.PACK_AB_MERGE_C R7, RZ, R7, RZ ;  /* 0x00000007ff07723e */ /* 0x000fe200048070ff */
[----:B------:R-:W5:Y:S01]  /*1ebd0*/  LDL.LU R39, [R1+0x208] ;  /* 0x0002080001277983 */ /* 0x000f620000300800 */
[----:B------:R-:W-:Y:S02]  /*1ebe0*/  F2FP.SATFINITE.E4M3.F32.PACK_AB_MERGE_C R8, RZ, R8, RZ ;  /* 0x00000008ff08723e */ /* 0x000fe400048070ff */
[----:B------:R-:W-:Y:S01]  /*1ebf0*/  F2FP.SATFINITE.E4M3.F32.PACK_AB_MERGE_C R9, RZ, R9, RZ ;  /* 0x00000009ff09723e */ /* 0x000fe200048070ff */
[----:B------:R-:W-:Y:S01]  /*1ec00*/  FMUL R22, R22, UR15 ;  /* 0x0000000f16167c20 */ /* 0x000fe20008400000 */
[C---:B------:R-:W-:Y:S01]  /*1ec10*/  ISETP.LT.OR P5, PT, R0.reuse, 0xa, !P2 ;  /* 0x0000000a0000780c */ /* 0x040fe200057a1670 */
[----:B------:R-:W2:Y:S04]  /*1ec20*/  LDL.LU R35, [R1+0x20c] ;  /* 0x00020c0001237983 */ /* 0x000ea80000300800 */
[----:B------:R-:W-:Y:S01]  /*1ec30*/  @!P0 STG.E.U8 desc[UR20][R26.64+0x1], R6 ;  /* 0x000001061a008986 */ /* 0x000fe2000c101114 */
[----:B------:R-:W-:-:S03]  /*1ec40*/  ISETP.LT.OR P0, PT, R0, 0xa, !P3 ;  /* 0x0000000a0000780c */ /* 0x000fc60005f01670 */
[----:B------:R-:W-:Y:S01]  /*1ec50*/  @!P1 STG.E.U8 desc[UR20][R24.64+0x8], R7 ;  /* 0x0000080718009986 */ /* 0x000fe2000c101114 */
[----:B------:R-:W-:Y:S02]  /*1ec60*/  ISETP.LT.OR P1, PT, R0, 0x9, !P2 ;  /* 0x000000090000780c */ /* 0x000fe40005721670 */
[----:B------:R-:W-:Y:S01]  /*1ec70*/  F2FP.SATFINITE.E4M3.F32.PACK_AB_MERGE_C R10, RZ, R10, RZ ;  /* 0x0000000aff0a723e */ /* 0x000fe200048070ff */
[----:B------:R-:W-:Y:S01]  /*1ec80*/  FMUL R152, R152, UR15 ;  /* 0x0000000f98987c20 */ /* 0x000fe20008400000 */
[----:B------:R-:W-:Y:S01]  /*1ec90*/  F2FP.SATFINITE.E4M3.F32.PACK_AB_MERGE_C R11, RZ, R11, RZ ;  /* 0x0000000bff0b723e */ /* 0x000fe200048070ff */
[----:B------:R-:W5:Y:S04]  /*1eca0*/  LDL.LU R33, [R1+0x210] ;  /* 0x0002100001217983 */ /* 0x000f680000300800 */
[----:B------:R-:W-:Y:S01]  /*1ecb0*/  @!P0 STG.E.U8 desc[UR20][R24.64+0x9], R8 ;  /* 0x0000090818008986 */ /* 0x000fe2000c101114 */
[----:B------:R-:W-:-:S03]  /*1ecc0*/  ISETP.LT.OR P0, PT, R0, 0x11, !P3 ;  /* 0x000000110000780c */ /* 0x000fc60005f01670 */
[----:B------:R-:W-:Y:S01]  /*1ecd0*/  @!P1 STG.E.U8 desc[UR20][R26.64+0x8], R9 ;  /* 0x000008091a009986 */ /* 0x000fe2000c101114 */
[C---:B------:R-:W-:Y:S02]  /*1ece0*/  ISETP.LT.OR P1, PT, R0.reuse, 0x12, !P3 ;  /* 0x000000120000780c */ /* 0x040fe40005f21670 */
[----:B------:R-:W-:Y:S01]  /*1ecf0*/  F2FP.SATFINITE.E4M3.F32.PACK_AB_MERGE_C R12, RZ, R12, RZ ;  /* 0x0000000cff0c723e */ /* 0x000fe200048070ff */
[----:B------:R-:W-:Y:S01]  /*1ed00*/  @!P5 STG.E.U8 desc[UR20][R26.64+0x9], R10 ;  /* 0x0000090a1a00d986 */ /* 0x000fe2000c101114 */
[C---:B------:R-:W-:Y:S02]  /*1ed10*/  ISETP.LT.OR P5, PT, R0.reuse, 0x11, !P2 ;  /* 0x000000110000780c */ /* 0x040fe400057a1670 */
[----:B------:R-:W-:Y:S01]  /*1ed20*/  F2FP.SATFINITE.E4M3.F32.PACK_AB_MERGE_C R13, RZ, R13, RZ ;  /* 0x0000000dff0d723e */ /* 0x000fe200048070ff */
[----:B------:R-:W5:Y:S01]  /*1ed30*/  LDL.LU R32, [R1+0x214] ;  /* 0x0002140001207983 */ /* 0x000f620000300800 */
[----:B------:R-:W-:Y:S01]  /*1ed40*/  F2FP.SATFINITE.E4M3.F32.PACK_AB_MERGE_C R14, RZ, R14, RZ ;  /* 0x0000000eff0e723e */ /* 0x000fe200048070ff */
[----:B------:R-:W-:Y:S01]  /*1ed50*/  FMUL R23, R23, UR15 ;  /* 0x0000000f17177c20 */ /* 0x000fe20008400000 */
[----:B------:R-:W-:Y:S01]  /*1ed60*/  F2FP.SATFINITE.E4M3.F32.PACK_AB_MERGE_C R15, RZ, R15, RZ ;  /* 0x0000000fff0f723e */ /* 0x000fe200048070ff */
[----:B------:R-:W-:Y:S01]  /*1ed70*/  @!P0 STG.E.U8 desc[UR20][R24.64+0x10], R11 ;  /* 0x0000100b18008986 */ /* 0x000fe2000c101114 */
[C---:B------:R-:W-:Y:S01]  /*1ed80*/  ISETP.LT.OR P0, PT, R0.reuse, 0x12, !P2 ;  /* 0x000000120000780c */ /* 0x040fe20005701670 */
[----:B------:R-:W-:Y:S01]  /*1ed90*/  FMUL R153, R153, UR15 ;  /* 0x0000000f99997c20 */ /* 0x000fe20008400000 */
[----:B------:R-:W-:Y:S01]  /*1eda0*/  F2FP.SATFINITE.E4M3.F32.PACK_AB_MERGE_C R16, RZ, R16, RZ ;  /* 0x00000010ff10723e */ /* 0x000fe200048070ff */
[----:B------:R-:W-:Y:S01]  /*1edb0*/  @!P1 STG.E.U8 desc[UR20][R24.64+0x11], R12 ;  /* 0x0000110c18009986 */ /* 0x000fe2000c101114 */
[----:B------:R-:W-:Y:S01]  /*1edc0*/  ISETP.LT.OR P1, PT, R0, 0x19, !P3 ;  /* 0x000000190000780c */ /* 0x000fe20005f21670 */
[----:B------:R-:W-:Y:S01]  /*1edd0*/  FMUL R154, R154, UR15 ;  /* 0x0000000f9a9a7c20 */ /* 0x000fe20008400000 */
[----:B------:R-:W-:Y:S01]  /*1ede0*/  F2FP.SATFINITE.E4M3.F32.PACK_AB_MERGE_C R17, RZ, R17, RZ ;  /* 0x00000011ff11723e */ /* 0x000fe200048070ff */
[----:B------:R-:W-:Y:S01]  /*1edf0*/  @!P5 STG.E.U8 desc[UR20][R26.64+0x10], R13 ;  /* 0x0000100d1a00d986 */ /* 0x000fe2000c101114 */
[----:B------:R-:W-:Y:S01]  /*1ee00*/  ISETP.LT.OR P5, PT, R0, 0x1a, !P3 ;  /* 0x0000001a0000780c */ /* 0x000fe20005fa1670 */
[----:B------:R-:W-:Y:S01]  /*1ee10*/  FMUL R156, R156, UR15 ;  /* 0x0000000f9c9c7c20 */ /* 0x000fe20008400000 */
        /* <DEDUP_REMOVED lines=20> */
[C---:B------:R-:W-:Y:S01]  /*1ef60*/  ISETP.LT.OR P6, PT, R0.reuse, 0x2a, !P2 ;  /* 0x0000002a0000780c */ /* 0x040fe200057c1670 */
        /* <DEDUP_REMOVED lines=36> */
[----:B------:R-:W-:Y:S01]  /*1f1b0*/  @!P6 STG.E.U8 desc[UR20][R26.64+0x29], R154 ;  /* 0x0000299a1a00e986 */ /* 0x000fe2000c101114 */
[C---:B------:R-:W-:Y:S01]  /*1f1c0*/  ISETP.LT.OR P6, PT, R0.reuse, 0x32, !P2 ;  /* 0x000000320000780c */ /* 0x040fe200057c1670 */
        /* <DEDUP_REMOVED lines=21> */
[----:B0-----:R-:W-:Y:S01]  /*1f320*/  F2FP.SATFINITE.E4M3.F32.PACK_AB_MERGE_C R3, RZ, R168, RZ ;  /* 0x000000a8ff03723e */ /* 0x001fe200048070ff */
        /* <DEDUP_REMOVED lines=11> */
[----:B-1----:R-:W-:Y:S01]  /*1f3e0*/  F2FP.SATFINITE.E4M3.F32.PACK_AB_MERGE_C R5, RZ, R170, RZ ;  /* 0x000000aaff05723e */ /* 0x002fe200048070ff */
        /* <DEDUP_REMOVED lines=20> */
[----:B------:R0:W-:Y:S01]  /*1f530*/  @!P1 STG.E.U8 desc[UR20][R24.64+0x49], R3 ;  /* 0x0000490318009986 */ /* 0x0001e2000c101114 */
[----:B------:R-:W-:Y:S01]  /*1f540*/  ISETP.LT.OR P1, PT, R0, 0x52, !P3 ;  /* 0x000000520000780c */ /* 0x000fe20005f21670 */
[----:B------:R-:W-:Y:S01]  /*1f550*/  FMUL R186, R186, UR15 ;  /* 0x0000000fbaba7c20 */ /* 0x000fe20008400000 */
[----:B------:R-:W-:Y:S01]  /*1f560*/  F2FP.SATFINITE.E4M3.F32.PACK_AB_MERGE_C R181, RZ, R181, RZ ;  /* 0x000000b5ffb5723e */ /* 0x000fe200048070ff */
[----:B------:R-:W-:Y:S01]  /*1f570*/  @!P5 STG.E.U8 desc[UR20][R26.64+0x48], R169 ;  /* 0x000048a91a00d986 */ /* 0x000fe2000c101114 */
[----:B------:R-:W-:Y:S01]  /*1f580*/  ISETP.LT.OR P5, PT, R0, 0x51, !P2 ;  /* 0x000000510000780c */ /* 0x000fe200057a1670 */
[----:B------:R-:W-:Y:S01]  /*1f590*/  FMUL R188, R188, UR15 ;  /* 0x0000000fbcbc7c20 */ /* 0x000fe20008400000 */
[----:B------:R-:W-:Y:S01]  /*1f5a0*/  F2FP.SATFINITE.E4M3.F32.PACK_AB_MERGE_C R183, RZ, R183, RZ ;  /* 0x000000b7ffb7723e */ /* 0x000fe200048070ff */
[----:B------:R1:W-:Y:S01]  /*1f5b0*/  @!P6 STG.E.U8 desc[UR20][R26.64+0x49], R5 ;  /* 0x000049051a00e986 */ /* 0x0003e2000c101114 */
[C---:B------:R-:W-:Y:S01]  /*1f5c0*/  ISETP.LT.OR P6, PT, R0.reuse, 0x52, !P2 ;  /* 0x000000520000780c */ /* 0x040fe200057c1670 */
[----:B------:R-:W-:Y:S01]  /*1f5d0*/  FMUL R187, R187, UR15 ;  /* 0x0000000fbbbb7c20 */ /* 0x000fe20008400000 */
[----:B------:R-:W-:Y:S01]  /*1f5e0*/  F2FP.SATFINITE.E4M3.F32.PACK_AB_MERGE_C R185, RZ, R185, RZ ;  /* 0x000000b9ffb9723e */ /* 0x000fe200048070ff */
[----:B------:R-:W-:Y:S01]  /*1f5f0*/  @!P0 STG.E.U8 desc[UR20][R24.64+0x50], R171 ;  /* 0x000050ab18008986 */ /* 0x000fe2000c101114 */
[----:B0-----:R-:W-:Y:S01]  /*1f600*/  F2FP.SATFINITE.E4M3.F32.PACK_AB_MERGE_C R3, RZ, R172, RZ ;  /* 0x000000acff03723e */ /* 0x001fe200048070ff */
[----:B------:R-:W-:Y:S01]  /*1f610*/  FMUL R189, R189, UR15 ;  /* 0x0000000fbdbd7c20 */ /* 0x000fe20008400000 */
[----:B------:R-:W-:Y:S01]  /*1f620*/  ISETP.LT.OR P0, PT, R0, 0x59, !P3 ;  /* 0x000000590000780c */ /* 0x000fe20005f01670 */
[----:B------:R-:W-:Y:S01]  /*1f630*/  FMUL R190, R190, UR15 ;  /* 0x0000000fbebe7c20 */ /* 0x000fe20008400000 */
[----:B------:R-:W-:Y:S01]  /*1f640*/  FMUL R192, R192, UR15 ;  /* 0x0000000fc0c07c20 */ /* 0x000fe20008400000 */
[----:B------:R0:W-:Y:S01]  /*1f650*/  @!P1 STG.E.U8 desc[UR20][R24.64+0x51], R3 ;  /* 0x0000510318009986 */ /* 0x0001e2000c101114 */
[C---:B------:R-:W-:Y:S01]  /*1f660*/  ISETP.LT.OR P1, PT, R0.reuse, 0x5a, !P3 ;  /* 0x0000005a0000780c */ /* 0x040fe20005f21670 */
[----:B------:R-:W-:Y:S01]  /*1f670*/  FMUL R191, R191, UR15 ;  /* 0x0000000fbfbf7c20 */ /* 0x000fe20008400000 */
[----:B-1----:R-:W-:Y:S01]  /*1f680*/  F2FP.SATFINITE.E4M3.F32.PACK_AB_MERGE_C R5, RZ, R174, RZ ;  /* 0x000000aeff05723e */ /* 0x002fe200048070ff */
        /* <DEDUP_REMOVED lines=9> */
[----:B0-----:R-:W-:Y:S01]  /*1f720*/  F2FP.SATFINITE.E4M3.F32.PACK_AB_MERGE_C R3, RZ, R176, RZ ;  /* 0x000000b0ff03723e */ /* 0x001fe200048070ff */
[----:B------:R-:W-:Y:S01]  /*1f730*/  FMUL R196, R196, UR15 ;  /* 0x0000000fc4c47c20 */ /* 0x000fe20008400000 */
[C---:B------:R-:W-:Y:S01]  /*1f740*/  ISETP.LT.OR P0, PT, R0.reuse, 0x61, !P3 ;  /* 0x000000610000780c */ /* 0x040fe20005f01670 */
[----:B------:R-:W-:Y:S01]  /*1f750*/  FMUL R195, R195, UR15 ;  /* 0x0000000fc3c37c20 */ /* 0x000fe20008400000 */
[----:B------:R-:W-:Y:S01]  /*1f760*/  F2FP.SATFINITE.E4M3.F32.PACK_AB_MERGE_C R191, RZ, R191, RZ ;  /* 0x000000bfffbf723e */ /* 0x000fe200048070ff */
[----:B------:R0:W-:Y:S01]  /*1f770*/  @!P1 STG.E.U8 desc[UR20][R24.64+0x59], R3 ;  /* 0x0000590318009986 */ /* 0x0001e2000c101114 */
[C---:B------:R-:W-:Y:S01]  /*1f780*/  ISETP.LT.OR P1, PT, R0.reuse, 0x62, !P3 ;  /* 0x000000620000780c */ /* 0x040fe20005f21670 */
[----:B------:R-:W-:Y:S01]  /*1f790*/  FMUL R197, R197, UR15 ;  /* 0x0000000fc5c57c20 */ /* 0x000fe20008400000 */
[----:B-1----:R-:W-:Y:S01]  /*1f7a0*/  F2FP.SATFINITE.E4M3.F32.PACK_AB_MERGE_C R5, RZ, R178, RZ ;  /* 0x000000b2ff05723e */ /* 0x002fe200048070ff */
[----:B------:R-:W-:Y:S01]  /*1f7b0*/  @!P5 STG.E.U8 desc[UR20][R26.64+0x58], R177 ;  /* 0x000058b11a00d986 */ /* 0x000fe2000c101114 */
[----:B------:R-:W-:Y:S01]  /*1f7c0*/  ISETP.LT.OR P5, PT, R0, 0x61, !P2 ;  /* 0x000000610000780c */ /* 0x000fe200057a1670 */
        /* <DEDUP_REMOVED lines=13> */
[----:B------:R-:W-:Y:S01]  /*1f8a0*/  ISETP.LT.OR P1, PT, R0, 0x6a, !P3 ;  /* 0x0000006a0000780c */ /* 0x000fe20005f21670 */
[----:B------:R-:W-:Y:S01]  /*1f8b0*/  FMUL R202, R202, UR15 ;  /* 0x0000000fcaca7c20 */ /* 0x000fe20008400000 */
[----:B-1----:R-:W-:Y:S01]  /*1f8c0*/  F2FP.SATFINITE.E4M3.F32.PACK_AB_MERGE_C R5, RZ, R182, RZ ;  /* 0x000000b6ff05723e */ /* 0x002fe200048070ff */
        /* <DEDUP_REMOVED lines=111> */
[----:B---3--:R-:W-:Y:S01]  /*1ffc0*/  FMUL R2, R2, UR15 ;  /* 0x0000000f02027c20 */ /* 0x008fe20008400000 */
        /* <DEDUP_REMOVED lines=8> */
[----:B------:R-:W3:Y:S01]  /*20050*/  LDL.LU R38, [R1+0x218] ;  /* 0x0002180001267983 */ /* 0x000ee20000300800 */
[----:B------:R-:W-:-:S03]  /*20060*/  F2FP.SATFINITE.E4M3.F32.PACK_AB_MERGE_C R233, RZ, R233, RZ ;  /* 0x000000e9ffe9723e */ /* 0x000fc600048070ff */
[----:B------:R0:W-:Y:S01]  /*20070*/  @!P1 STG.E.U8 desc[UR20][R24.64+0x99], R3 ;  /* 0x0000990318009986 */ /* 0x0001e2000c101114 */
[C---:B------:R-:W-:Y:S02]  /*20080*/  ISETP.LT.OR P1, PT, R0.reuse, 0xa2, !P3 ;  /* 0x000000a20000780c */ /* 0x040fe40005f21670 */
[----:B-1----:R-:W-:Y:S01]  /*20090*/  F2FP.SATFINITE.E4M3.F32.PACK_AB_MERGE_C R5, RZ, R210, RZ ;  /* 0x000000d2ff05723e */ /* 0x002fe200048070ff */
[----:B------:R-:W-:Y:S01]  /*200a0*/  @!P5 STG.E.U8 desc[UR20][R26.64+0x98], R209 ;  /* 0x000098d11a00d986 */ /* 0x000fe2000c101114 */
[----:B------:R-:W-:-:S03]  /*200b0*/  ISETP.LT.OR P5, PT, R0, 0xa1, !P2 ;  /* 0x000000a10000780c */ /* 0x000fc600057a1670 */
[----:B------:R1:W-:Y:S01]  /*200c0*/  @!P6 STG.E.U8 desc[UR20][R26.64+0x99], R5 ;  /* 0x000099051a00e986 */ /* 0x0003e2000c101114 */
[C---:B------:R-:W-:Y:S02]  /*200d0*/  ISETP.LT.OR P6, PT, R0.reuse, 0xa2, !P2 ;  /* 0x000000a20000780c */ /* 0x040fe400057c1670 */
[----:B0-----:R-:W-:Y:S01]  /*200e0*/  F2FP.SATFINITE.E4M3.F32.PACK_AB_MERGE_C R3, RZ, R212, RZ ;  /* 0x000000d4ff03723e */ /* 0x001fe200048070ff */
[----:B------:R-:W-:Y:S01]  /*200f0*/  @!P0 STG.E.U8 desc[UR20][R24.64+0xa0], R211 ;  /* 0x0000a0d318008986 */ /* 0x000fe2000c101114 */
[----:B------:R-:W-:-:S03]  /*20100*/  ISETP.LT.OR P0, PT, R0, 0xa9, !P3 ;  /* 0x000000a90000780c */ /* 0x000fc60005f01670 */
        /* <DEDUP_REMOVED lines=48> */
[----:B------:R-:W3:Y:S04]  /*20410*/  LDL.LU R37, [R1+0x21c] ;  /* 0x00021c0001257983 */ /* 0x000ee80000300800 */
[----:B------:R-:W-:Y:S01]  /*20420*/  @!P1 STG.E.U8 desc[UR20][R24.64+0xc9], R3 ;  /* 0x0000c90318009986 */ /* 0x000fe2000c101114 */
[C---:B------:R-:W-:Y:S02]  /*20430*/  ISETP.LT.OR P1, PT, R0.reuse, 0xd2, !P3 ;  /* 0x000000d20000780c */ /* 0x040fe40005f21670 */
[----:B-1----:R-:W-:Y:S01]  /*20440*/  F2FP.SATFINITE.E4M3.F32.PACK_AB_MERGE_C R5, RZ, R234, RZ ;  /* 0x000000eaff05723e */ /* 0x002fe200048070ff */
[----:B------:R-:W3:Y:S01]  /*20450*/  LDL.LU R36, [R1+0x220] ;  /* 0x0002200001247983 */ /* 0x000ee20000300800 */
[----:B------:R-:W-:Y:S01]  /*20460*/  F2FP.SATFINITE.E4M3.F32.PACK_AB_MERGE_C R7, RZ, R236, RZ ;  /* 0x000000ecff07723e */ /* 0x000fe200048070ff */
[----:B--2---:R-:W-:Y:S01]  /*20470*/  FMUL R4, R35, UR15 ;  /* 0x0000000f23047c20 */ /* 0x004fe20008400000 */
[----:B------:R-:W-:Y:S01]  /*20480*/  F2FP.SATFINITE.E4M3.F32.PACK_AB_MERGE_C R9, RZ, R2, RZ ;  /* 0x00000002ff09723e */ /* 0x000fe200048070ff */
[----:B----4-:R-:W-:Y:S01]  /*20490*/  FMUL R2, R41, UR15 ;  /* 0x0000000f29027c20 */ /* 0x010fe20008400000 */
[----:B------:R-:W2:Y:S04]  /*204a0*/  LDL.LU R35, [R1+0x224] ;  /* 0x0002240001237983 */ /* 0x000ea80000300800 */
[----:B------:R-:W-:Y:S01]  /*204b0*/  @!P0 STG.E.U8 desc[UR20][R24.64+0xc8], R231 ;  /* 0x0000c8e718008986 */ /* 0x000fe2000c101114 */
[----:B------:R-:W-:-:S03]  /*204c0*/  ISETP.LT.OR P0, PT, R0, 0xd1, !P3 ;  /* 0x000000d10000780c */ /* 0x000fc60005f01670 */
[----:B------:R-:W-:Y:S01]  /*204d0*/  @!P5 STG.E.U8 desc[UR20][R26.64+0xc8], R233 ;  /* 0x0000c8e91a00d986 */ /* 0x000fe2000c101114 */
[----:B------:R-:W-:-:S03]  /*204e0*/  ISETP.LT.OR P5, PT, R0, 0xd1, !P2 ;  /* 0x000000d10000780c */ /* 0x000fc600057a1670 */
[----:B------:R5:W-:Y:S01]  /*204f0*/  @!P6 STG.E.U8 desc[UR20][R26.64+0xc9], R5 ;  /* 0x0000c9051a00e986 */ /* 0x000be2000c101114 */
[----:B------:R-:W-:-:S03]  /*20500*/  ISETP.LT.OR P6, PT, R0, 0xd2, !P2 ;  /* 0x000000d20000780c */ /* 0x000fc600057c1670 */
[----:B------:R0:W-:Y:S01]  /*20510*/  @!P1 STG.E.U8 desc[UR20][R24.64+0xd1], R7 ;  /* 0x0000d10718009986 */ /* 0x0001e2000c101114 */
[----:B-----5:R-:W-:-:S03]  /*20520*/  FMUL R5, R33, UR15 ;  /* 0x0000000f21057c20 */ /* 0x020fc60008400000 */
[----:B------:R-:W4:Y:S01]  /*20530*/  LDL.LU R33, [R1+0x228] ;  /* 0x0002280001217983 */ /* 0x000f220000300800 */
[----:B0-----:R-:W-:Y:S01]  /*20540*/  F2FP.SATFINITE.E4M3.F32.PACK_AB_MERGE_C R7, RZ, R2, RZ ;  /* 0x00000002ff07723e */ /* 0x001fe200048070ff */
[----:B------:R-:W-:Y:S02]  /*20550*/  FMUL R2, R32, UR15 ;  /* 0x0000000f20027c20 */ /* 0x000fe40008400000 */
[----:B------:R-:W5:Y:S04]  /*20560*/  LDL.LU R41, [R1+0x22c] ;  /* 0x00022c0001297983 */ /* 0x000f680000300800 */
[----:B------:R-:W5:Y:S01]  /*20570*/  LDL.LU R32, [R1+0x230] ;  /* 0x0002300001207983 */ /* 0x000f620000300800 */
[----:B------:R-:W-:Y:S01]  /*20580*/  F2FP.SATFINITE.E4M3.F32.PACK_AB_MERGE_C R235, RZ, R235, RZ ;  /* 0x000000ebffeb723e */ /* 0x000fe200048070ff */
[----:B------:R-:W-:Y:S01]  /*20590*/  FMUL R3, R39, UR15 ;  /* 0x0000000f27037c20 */ /* 0x000fe20008400000 */
[----:B------:R-:W-:Y:S01]  /*205a0*/  F2FP.SATFINITE.E4M3.F32.PACK_AB_MERGE_C R237, RZ, R237, RZ ;  /* 0x000000edffed723e */ /* 0x000fe200048070ff */
[----:B------:R-:W5:Y:S04]  /*205b0*/  LDL.LU R39, [R1+0x234] ;  /* 0x0002340001277983 */ /* 0x000f680000300800 */
[----:B------:R-:W-:Y:S01]  /*205c0*/  @!P0 STG.E.U8 desc[UR20][R24.64+0xd0], R235 ;  /* 0x0000d0eb18008986 */ /* 0x000fe2000c101114 */
[----:B------:R-:W-:-:S02]  /*205d0*/  ISETP.LT.OR P0, PT, R0, 0xd9, !P3 ;  /* 0x000000d90000780c */ /* 0x000fc40005f01670 */
[C---:B------:R-:W-:Y:S01]  /*205e0*/  ISETP.LT.OR P1, PT, R0.reuse, 0xda, !P3 ;  /* 0x000000da0000780c */ /* 0x040fe20005f21670 */
[----:B------:R-:W-:Y:S01]  /*205f0*/  @!P5 STG.E.U8 desc[UR20][R26.64+0xd0], R237 ;  /* 0x0000d0ed1a00d986 */ /* 0x000fe2000c101114 */
[----:B------:R-:W-:Y:S02]  /*20600*/  ISETP.LT.OR P5, PT, R0, 0xd9, !P2 ;  /* 0x000000d90000780c */ /* 0x000fe400057a1670 */
[----:B------:R-:W-:Y:S01]  /*20610*/  F2FP.SATFINITE.E4M3.F32.PACK_AB_MERGE_C R11, RZ, R3, RZ ;  /* 0x00000003ff0b723e */ /* 0x000fe200048070ff */
[----:B------:R0:W-:Y:S01]  /*20620*/  @!P6 STG.E.U8 desc[UR20][R26.64+0xd1], R9 ;  /* 0x0000d1091a00e986 */ /* 0x0001e2000c101114 */
[----:B------:R-:W-:-:S05]  /*20630*/  F2FP.SATFINITE.E4M3.F32.PACK_AB_MERGE_C R13, RZ, R4, RZ ;  /* 0x00000004ff0d723e */ /* 0x000fca00048070ff */
[----:B------:R1:W-:Y:S01]  /*20640*/  @!P0 STG.E.U8 desc[UR20][R24.64+0xd8], R7 ;  /* 0x0000d80718008986 */ /* 0x0003e2000c101114 */
[----:B0-----:R-:W-:-:S03]  /*20650*/  F2FP.SATFINITE.E4M3.F32.PACK_AB_MERGE_C R9, RZ, R5, RZ ;  /* 0x00000005ff09723e */ /* 0x001fc600048070ff */
[----:B------:R0:W-:Y:S01]  /*20660*/  @!P1 STG.E.U8 desc[UR20][R24.64+0xd9], R11 ;  /* 0x0000d90b18009986 */ /* 0x0001e2000c101114 */
[----:B-1----:R-:W-:-:S03]  /*20670*/  F2FP.SATFINITE.E4M3.F32.PACK_AB_MERGE_C R7, RZ, R2, RZ ;  /* 0x00000002ff07723e */ /* 0x002fc600048070ff */
[----:B------:R1:W-:Y:S01]  /*20680*/  @!P5 STG.E.U8 desc[UR20][R26.64+0xd8], R13 ;  /* 0x0000d80d1a00d986 */ /* 0x0003e2000c101114 */
[----:B---3--:R-:W-:-:S03]  /*20690*/  FMUL R3, R38, UR15 ;  /* 0x0000000f26037c20 */ /* 0x008fc60008400000 */
[----:B------:R-:W3:Y:S02]  /*206a0*/  LDL.LU R38, [R1+0x238] ;  /* 0x0002380001267983 */ /* 0x000ee40000300800 */
[----:B0-----:R-:W-:Y:S01]  /*206b0*/  F2FP.SATFINITE.E4M3.F32.PACK_AB_MERGE_C R11, RZ, R3, RZ ;  /* 0x00000003ff0b723e */ /* 0x001fe200048070ff */
[----:B------:R-:W-:Y:S02]  /*206c0*/  FMUL R4, R37, UR15 ;  /* 0x0000000f25047c20 */ /* 0x000fe40008400000 */
[----:B------:R-:W3:Y:S01]  /*206d0*/  LDL.LU R37, [R1+0x23c] ;  /* 0x00023c0001257983 */ /* 0x000ee20000300800 */
[----:B------:R-:W-:-:S03]  /*206e0*/  FMUL R5, R36, UR15 ;  /* 0x0000000f24057c20 */ /* 0x000fc60008400000 */
[----:B------:R-:W3:Y:S01]  /*206f0*/  LDL.LU R36, [R1+0x240] ;  /* 0x0002400001247983 */ /* 0x000ee20000300800 */
[----:B--2---:R-:W-:-:S03]  /*20700*/  FMUL R2, R35, UR15 ;  /* 0x0000000f23027c20 */ /* 0x004fc60008400000 */
[----:B------:R-:W2:Y:S01]  /*20710*/  LDL.LU R35, [R1+0x244] ;  /* 0x0002440001237983 */ /* 0x000ea20000300800 */
[----:B-1----:R-:W-:Y:S01]  /*20720*/  F2FP.SATFINITE.E4M3.F32.PACK_AB_MERGE_C R13, RZ, R4, RZ ;  /* 0x00000004ff0d723e */ /* 0x002fe200048070ff */
[----:B----4-:R-:W-:Y:S02]  /*20730*/  FMUL R3, R33, UR15 ;  /* 0x0000000f21037c20 */ /* 0x010fe40008400000 */
[----:B------:R-:W4:Y:S01]  /*20740*/  LDL.LU R33, [R1+0x248] ;  /* 0x0002480001217983 */ /* 0x000f220000300800 */
[----:B-----5:R-:W-:-:S03]  /*20750*/  FMUL R4, R32, UR15 ;  /* 0x0000000f20047c20 */ /* 0x020fc60008400000 */
[----:B------:R-:W5:Y:S01]  /*20760*/  LDL.LU R32, [R1+0x24c] ;  /* 0x00024c0001207983 */ /* 0x000f620000300800 */
[C---:B------:R-:W-:Y:S02]  /*20770*/  ISETP.LT.OR P6, PT, R0.reuse, 0xda, !P2 ;  /* 0x000000da0000780c */ /* 0x040fe400057c1670 */
[C---:B------:R-:W-:Y:S02]  /*20780*/  ISETP.LT.OR P5, PT, R0.reuse, 0xe1, !P3 ;  /* 0x000000e10000780c */ /* 0x040fe40005fa1670 */
[C---:B------:R-:W-:Y:S02]  /*20790*/  ISETP.LT.OR P1, PT, R0.reuse, 0xe2, !P2 ;  /* 0x000000e20000780c */ /* 0x040fe40005721670 */
[----:B------:R-:W-:-:S07]  /*207a0*/  ISETP.LT.OR P0, PT, R0, 0xe1, !P2 ;  /* 0x000000e10000780c */ /* 0x000fce0005701670 */
[----:B------:R0:W-:Y:S01]  /*207b0*/  @!P6 STG.E.U8 desc[UR20][R26.64+0xd9], R9 ;  /* 0x0000d9091a00e986 */ /* 0x0001e2000c101114 */
[----:B------:R-:W-:Y:S02]  /*207c0*/  ISETP.LT.OR P6, PT, R0, 0xe2, !P3 ;  /* 0x000000e20000780c */ /* 0x000fe40005fc1670 */
[----:B------:R-:W-:Y:S01]  /*207d0*/  F2FP.SATFINITE.E4M3.F32.PACK_AB_MERGE_C R5, RZ, R5, RZ ;  /* 0x00000005ff05723e */ /* 0x000fe200048070ff */
[----:B------:R-:W-:Y:S01]  /*207e0*/  @!P5 STG.E.U8 desc[UR20][R24.64+0xe0], R7 ;  /* 0x0000e0071800d986 */ /* 0x000fe2000c101114 */
[----:B0-----:R-:W-:Y:S01]  /*207f0*/  F2FP.SATFINITE.E4M3.F32.PACK_AB_MERGE_C R9, RZ, R2, RZ ;  /* 0x00000002ff09723e */ /* 0x001fe200048070ff */
[----:B------:R-:W-:-:S08]  /*20800*/  FMUL R2, R41, UR15 ;  /* 0x0000000f29027c20 */ /* 0x000fd00008400000 */
[----:B------:R-:W-:Y:S01]  /*20810*/  @!P6 STG.E.U8 desc[UR20][R24.64+0xe1], R11 ;  /* 0x0000e10b1800e986 */ /* 0x000fe2000c101114 */
[----:B------:R-:W-:-:S03]  /*20820*/  ISETP.LT.OR P6, PT, R0, 0xe9, !P3 ;  /* 0x000000e90000780c */ /* 0x000fc60005fc1670 */
[----:B------:R0:W-:Y:S04]  /*20830*/  @!P1 STG.E.U8 desc[UR20][R26.64+0xe1], R5 ;  /* 0x0000e1051a009986 */ /* 0x0001e8000c101114 */
[----:B------:R-:W5:Y:S01]  /*20840*/  LDL.LU R41, [R1+0x250] ;  /* 0x0002500001297983 */ /* 0x000f620000300800 */
[----:B------:R-:W-:-:S03]  /*20850*/  ISETP.LT.OR P5, PT, R0, 0xea, !P2 ;  /* 0x000000ea0000780c */ /* 0x000fc600057a1670 */
[----:B------:R1:W-:Y:S01]  /*20860*/  @!P0 STG.E.U8 desc[UR20][R26.64+0xe0], R13 ;  /* 0x0000e00d1a008986 */ /* 0x0003e2000c101114 */
[----:B0-----:R-:W-:Y:S01]  /*20870*/  F2FP.SATFINITE.E4M3.F32.PACK_AB_MERGE_C R5, RZ, R2, RZ ;  /* 0x00000002ff05723e */ /* 0x001fe200048070ff */
[----:B------:R-:W-:Y:S02]  /*20880*/  FMUL R2, R39, UR15 ;  /* 0x0000000f27027c20 */ /* 0x000fe40008400000 */
[----:B------:R-:W5:Y:S01]  /*20890*/  LDL.LU R39, [R1+0x254] ;  /* 0x0002540001277983 */ /* 0x000f620000300800 */
[----:B------:R-:W-:Y:S02]  /*208a0*/  ISETP.LT.OR P0, PT, R0, 0xea, !P3 ;  /* 0x000000ea0000780c */ /* 0x000fe40005f01670 */
[----:B------:R-:W-:Y:S02]  /*208b0*/  F2FP.SATFINITE.E4M3.F32.PACK_AB_MERGE_C R7, RZ, R3, RZ ;  /* 0x00000003ff07723e */ /* 0x000fe400048070ff */
[----:B------:R-:W-:Y:S02]  /*208c0*/  F2FP.SATFINITE.E4M3.F32.PACK_AB_MERGE_C R11, RZ, R4, RZ ;  /* 0x00000004ff0b723e */ /* 0x000fe400048070ff */
[----:B-1----:R-:W-:Y:S01]  /*208d0*/  F2FP.SATFINITE.E4M3.F32.PACK_AB_MERGE_C R13, RZ, R2, RZ ;  /* 0x00000002ff0d723e */ /* 0x002fe200048070ff */
[----:B------:R-:W-:Y:S06]  /*208e0*/  @!P6 STG.E.U8 desc[UR20][R24.64+0xe8], R9 ;  /* 0x0000e8091800e986 */ /* 0x000fec000c101114 */
[----:B------:R0:W-:Y:S04]  /*208f0*/  @!P0 STG.E.U8 desc[UR20][R24.64+0xe9], R7 ;  /* 0x0000e90718008986 */ /* 0x0001e8000c101114 */
[----:B------:R1:W-:Y:S01]  /*20900*/  @!P5 STG.E.U8 desc[UR20][R26.64+0xe9], R11 ;  /* 0x0000e90b1a00d986 */ /* 0x0003e2000c101114 */
[----:B---3--:R-:W-:-:S03]  /*20910*/  FMUL R3, R38, UR15 ;  /* 0x0000000f26037c20 */ /* 0x008fc60008400000 */
[----:B------:R-:W3:Y:S02]  /*20920*/  LDL.LU R38, [R1+0x258] ;  /* 0x0002580001267983 */ /* 0x000ee40000300800 */
[----:B0-----:R-:W-:Y:S01]  /*20930*/  F2FP.SATFINITE.E4M3.F32.PACK_AB_MERGE_C R7, RZ, R3, RZ ;  /* 0x00000003ff07723e */ /* 0x001fe200048070ff */
[----:B------:R-:W-:Y:S02]  /*20940*/  FMUL R4, R37, UR15 ;  /* 0x0000000f25047c20 */ /* 0x000fe40008400000 */
[----:B------:R-:W3:Y:S01]  /*20950*/  LDL.LU R37, [R1+0x25c] ;  /* 0x00025c0001257983 */ /* 0x000ee20000300800 */
[----:B------:R-:W-:-:S03]  /*20960*/  FMUL R2, R36, UR15 ;  /* 0x0000000f24027c20 */ /* 0x000fc60008400000 */
[----:B------:R-:W3:Y:S02]  /*20970*/  LDL.LU R36, [R1+0x260] ;  /* 0x0002600001247983 */ /* 0x000ee40000300800 */
[----:B------:R-:W-:Y:S01]  /*20980*/  F2FP.SATFINITE.E4M3.F32.PACK_AB_MERGE_C R9, RZ, R2, RZ ;  /* 0x00000002ff09723e */ /* 0x000fe200048070ff */
[----:B--2---:R-:W-:Y:S02]  /*20990*/  FMUL R2, R35, UR15 ;  /* 0x0000000f23027c20 */ /* 0x004fe40008400000 */
[----:B------:R-:W2:Y:S03]  /*209a0*/  LDL.LU R35, [R1+0x264] ;  /* 0x0002640001237983 */ /* 0x000ea60000300800 */
        /* <DEDUP_REMOVED lines=10> */
[----:B------:R-:W-:-:S03]  /*20a50*/  ISETP.LT.OR P1, PT, R0, 0xf1, !P2 ;  /* 0x000000f10000780c */ /* 0x000fc60005721670 */
[----:B------:R1:W-:Y:S01]  /*20a60*/  @!P6 STG.E.U8 desc[UR20][R24.64+0xf0], R13 ;  /* 0x0000f00d1800e986 */ /* 0x0003e2000c101114 */
[----:B------:R-:W-:-:S03]  /*20a70*/  ISETP.LT.OR P6, PT, R0, 0xf9, !P3 ;  /* 0x000000f90000780c */ /* 0x000fc60005fc1670 */
[----:B------:R1:W-:Y:S01]  /*20a80*/  @!P0 STG.E.U8 desc[UR20][R24.64+0xf1], R7 ;  /* 0x0000f10718008986 */ /* 0x0003e2000c101114 */
[----:B------:R-:W-:Y:S02]  /*20a90*/  ISETP.LT.OR P3, PT, R0, 0xfa, !P3 ;  /* 0x000000fa0000780c */ /* 0x000fe40005f61670 */
[----:B0-----:R-:W-:Y:S02]  /*20aa0*/  F2FP.SATFINITE.E4M3.F32.PACK_AB_MERGE_C R5, RZ, R4, RZ ;  /* 0x00000004ff05723e */ /* 0x001fe400048070ff */
[----:B-1----:R-:W-:Y:S02]  /*20ab0*/  F2FP.SATFINITE.E4M3.F32.PACK_AB_MERGE_C R13, RZ, R3, RZ ;  /* 0x00000003ff0d723e */ /* 0x002fe400048070ff */
[----:B------:R-:W-:Y:S01]  /*20ac0*/  F2FP.SATFINITE.E4M3.F32.PACK_AB_MERGE_C R7, RZ, R2, RZ ;  /* 0x00000002ff07723e */ /* 0x000fe200048070ff */
[----:B------:R-:W-:Y:S02]  /*20ad0*/  FMUL R2, R41, UR15 ;  /* 0x0000000f29027c20 */ /* 0x000fe40008400000 */
[----:B------:R-:W5:Y:S04]  /*20ae0*/  LDL.LU R41, [R1+0x270] ;  /* 0x0002700001297983 */ /* 0x000f680000300800 */
[----:B------:R0:W-:Y:S01]  /*20af0*/  @!P5 STG.E.U8 desc[UR20][R26.64+0xf1], R9 ;  /* 0x0000f1091a00d986 */ /* 0x0001e2000c101114 */
[----:B------:R-:W-:-:S03]  /*20b00*/  FMUL R3, R39, UR15 ;  /* 0x0000000f27037c20 */ /* 0x000fc60008400000 */
[----:B------:R-:W5:Y:S01]  /*20b10*/  LDL.LU R39, [R1+0x274] ;  /* 0x0002740001277983 */ /* 0x000f620000300800 */
[----:B------:R-:W-:-:S03]  /*20b20*/  ISETP.LT.OR P5, PT, R0, 0xf9, !P2 ;  /* 0x000000f90000780c */ /* 0x000fc600057a1670 */
[----:B------:R-:W-:Y:S01]  /*20b30*/  @!P1 STG.E.U8 desc[UR20][R26.64+0xf0], R5 ;  /* 0x0000f0051a009986 */ /* 0x000fe2000c101114 */
[----:B0-----:R-:W-:-:S03]  /*20b40*/  F2FP.SATFINITE.E4M3.F32.PACK_AB_MERGE_C R9, RZ, R2, RZ ;  /* 0x00000002ff09723e */ /* 0x001fc600048070ff */
[----:B------:R0:W-:Y:S04]  /*20b50*/  @!P6 STG.E.U8 desc[UR20][R24.64+0xf8], R11 ;  /* 0x0000f80b1800e986 */ /* 0x0001e8000c101114 */
[----:B------:R1:W-:Y:S01]  /*20b60*/  @!P3 STG.E.U8 desc[UR20][R24.64+0xf9], R13 ;  /* 0x0000f90d1800b986 */ /* 0x0003e2000c101114 */
[----:B0-----:R-:W-:-:S03]  /*20b70*/  F2FP.SATFINITE.E4M3.F32.PACK_AB_MERGE_C R11, RZ, R3, RZ ;  /* 0x00000003ff0b723e */ /* 0x001fc600048070ff */
[----:B------:R0:W-:Y:S01]  /*20b80*/  @!P5 STG.E.U8 desc[UR20][R26.64+0xf8], R7 ;  /* 0x0000f8071a00d986 */ /* 0x0001e2000c101114 */
[----:B---3--:R-:W-:-:S03]  /*20b90*/  FMUL R4, R38, UR15 ;  /* 0x0000000f26047c20 */ /* 0x008fc60008400000 */
[----:B------:R-:W3:Y:S02]  /*20ba0*/  LDL.LU R38, [R1+0x278] ;  /* 0x0002780001267983 */ /* 0x000ee40000300800 */
[----:B-1----:R-:W-:Y:S01]  /*20bb0*/  F2FP.SATFINITE.E4M3.F32.PACK_AB_MERGE_C R13, RZ, R4, RZ ;  /* 0x00000004ff0d723e */ /* 0x002fe200048070ff */
[----:B------:R-:W-:Y:S02]  /*20bc0*/  FMUL R5, R37, UR15 ;  /* 0x0000000f25057c20 */ /* 0x000fe40008400000 */
[----:B------:R-:W3:Y:S01]  /*20bd0*/  LDL.LU R37, [R1+0x27c] ;  /* 0x00027c0001257983 */ /* 0x000ee20000300800 */
[----:B------:R-:W-:-:S03]  /*20be0*/  FMUL R2, R36, UR15 ;  /* 0x0000000f24027c20 */ /* 0x000fc60008400000 */
[----:B------:R-:W3:Y:S01]  /*20bf0*/  LDL.LU R36, [R1+0x280] ;  /* 0x0002800001247983 */ /* 0x000ee20000300800 */
[----:B--2---:R-:W-:-:S03]  /*20c00*/  FMUL R3, R35, UR15 ;  /* 0x0000000f23037c20 */ /* 0x004fc60008400000 */
[----:B------:R-:W2:Y:S01]  /*20c10*/  LDL.LU R35, [R1+0x284] ;  /* 0x0002840001237983 */ /* 0x000ea20000300800 */
[----:B0-----:R-:W-:Y:S01]  /*20c20*/  F2FP.SATFINITE.E4M3.F32.PACK_AB_MERGE_C R7, RZ, R2, RZ ;  /* 0x00000002ff07723e */ /* 0x001fe200048070ff */
[----:B----4-:R-:W-:Y:S02]  /*20c30*/  FMUL R4, R33, UR15 ;  /* 0x0000000f21047c20 */ /* 0x010fe40008400000 */
[----:B------:R-:W4:Y:S01]  /*20c40*/  LDL.LU R33, [R1+0x288] ;  /* 0x0002880001217983 */ /* 0x000f220000300800 */
[----:B-----5:R-:W-:-:S03]  /*20c50*/  FMUL R2, R32, UR15 ;  /* 0x0000000f20027c20 */ /* 0x020fc60008400000 */
[----:B------:R-:W5:Y:S01]  /*20c60*/  LDL.LU R32, [R1+0x28c] ;  /* 0x00028c0001207983 */ /* 0x000f620000300800 */
[----:B------:R-:W-:Y:S02]  /*20c70*/  ISETP.GE.AND P1, PT, R34, 0x81, PT ;  /* 0x000000812200780c */ /* 0x000fe40003f26270 */
[C---:B------:R-:W-:Y:S02]  /*20c80*/  ISETP.LT.OR P2, PT, R0.reuse, 0xfa, !P2 ;  /* 0x000000fa0000780c */ /* 0x040fe40005741670 */
[C---:B------:R-:W-:Y:S02]  /*20c90*/  ISETP.LT.OR P6, PT, R0.reuse, 0x1, !P1 ;  /* 0x000000010000780c */ /* 0x040fe40004fc1670 */
[----:B------:R-:W-:Y:S02]  /*20ca0*/  ISETP.LT.OR P3, PT, R0, 0x2, !P1 ;  /* 0x000000020000780c */ /* 0x000fe40004f61670 */
[----:B------:R-:W-:-:S07]  /*20cb0*/  ISETP.GE.AND P0, PT, R34, 0x89, PT ;  /* 0x000000892200780c */ /* 0x000fce0003f06270 */
[----:B------:R0:W-:Y:S04]  /*20cc0*/  @!P2 STG.E.U8 desc[UR20][R26.64+0xf9], R9 ;  /* 0x0000f9091a00a986 */ /* 0x0001e8000c101114 */
[----:B------:R-:W-:Y:S01]  /*20cd0*/  @!P6 STG.E.U8 desc[UR20][R30.64], R11 ;  /* 0x0000000b1e00e986 */ /* 0x000fe2000c101114 */
[C---:B------:R-:W-:Y:S02]  /*20ce0*/  ISETP.LT.OR P6, PT, R0.reuse, 0x2, !P0 ;  /* 0x000000020000780c */ /* 0x040fe400047c1670 */
[C---:B------:R-:W-:Y:S01]  /*20cf0*/  ISETP.LT.OR P5, PT, R0.reuse, 0x1, !P0 ;  /* 0x000000010000780c */ /* 0x040fe200047a1670 */
[----:B------:R1:W-:Y:S01]  /*20d00*/  @!P3 STG.E.U8 desc[UR20][R30.64+0x1], R13 ;  /* 0x0000010d1e00b986 */ /* 0x0003e2000c101114 */
[----:B------:R-:W-:Y:S02]  /*20d10*/  ISETP.LT.OR P2, PT, R0, 0xa, !P1 ;  /* 0x0000000a0000780c */ /* 0x000fe40004f41670 */
[----:B0-----:R-:W-:-:S02]  /*20d20*/  F2FP.SATFINITE.E4M3.F32.PACK_AB_MERGE_C R9, RZ, R3, RZ ;  /* 0x00000003ff09723e */ /* 0x001fc400048070ff */
[----:B------:R-:W-:Y:S01]  /*20d30*/  ISETP.LT.OR P3, PT, R0, 0x9, !P1 ;  /* 0x000000090000780c */ /* 0x000fe20004f61670 */
[----:B------:R-:W-:Y:S01]  /*20d40*/  FMUL R3, R41, UR15 ;  /* 0x0000000f29037c20 */ /* 0x000fe20008400000 */
[----:B-1----:R-:W-:Y:S01]  /*20d50*/  F2FP.SATFINITE.E4M3.F32.PACK_AB_MERGE_C R13, RZ, R2, RZ ;  /* 0x00000002ff0d723e */ /* 0x002fe200048070ff */
[----:B------:R-:W5:Y:S01]  /*20d60*/  LDL.LU R41, [R1+0x290] ;  /* 0x0002900001297983 */ /* 0x000f620000300800 */
[----:B------:R-:W-:Y:S02]  /*20d70*/  F2FP.SATFINITE.E4M3.F32.PACK_AB_MERGE_C R5, RZ, R5, RZ ;  /* 0x00000005ff05723e */ /* 0x000fe400048070ff */
[----:B------:R-:W-:Y:S01]  /*20d80*/  F2FP.SATFINITE.E4M3.F32.PACK_AB_MERGE_C R11, RZ, R4, RZ ;  /* 0x00000004ff0b723e */ /* 0x000fe200048070ff */
[----:B------:R0:W-:Y:S01]  /*20d90*/  @!P6 STG.E.U8 desc[UR20][R28.64+0x1], R7 ;  /* 0x000001071c00e986 */ /* 0x0001e2000c101114 */
[----:B------:R-:W-:-:S03]  /*20da0*/  FMUL R2, R39, UR15 ;  /* 0x0000000f27027c20 */ /* 0x000fc60008400000 */
[----:B------:R-:W5:Y:S01]  /*20db0*/  LDL.LU R39, [R1+0x294] ;  /* 0x0002940001277983 */ /* 0x000f620000300800 */
[----:B------:R-:W-:Y:S02]  /*20dc0*/  ISETP.LT.OR P6, PT, R0, 0xa, !P0 ;  /* 0x0000000a0000780c */ /* 0x000fe400047c1670 */
[----:B0-----:R-:W-:Y:S01]  /*20dd0*/  F2FP.SATFINITE.E4M3.F32.PACK_AB_MERGE_C R7, RZ, R2, RZ ;  /* 0x00000002ff07723e */ /* 0x001fe200048070ff */
[----:B------:R0:W-:Y:S04]  /*20de0*/  @!P5 STG.E.U8 desc[UR20][R28.64], R5 ;  /* 0x000000051c00d986 */ /* 0x0001e8000c101114 */
[----:B------:R-:W-:Y:S04]  /*20df0*/  @!P2 STG.E.U8 desc[UR20][R30.64+0x9], R11 ;  /* 0x0000090b1e00a986 */ /* 0x000fe8000c101114 */
[----:B------:R1:W-:Y:S01]  /*20e00*/  @!P3 STG.E.U8 desc[UR20][R30.64+0x8], R9 ;  /* 0x000008091e00b986 */ /* 0x0003e2000c101114 */
[----:B0-----:R-:W-:-:S05]  /*20e10*/  F2FP.SATFINITE.E4M3.F32.PACK_AB_MERGE_C R5, RZ, R3, RZ ;  /* 0x00000003ff05723e */ /* 0x001fca00048070ff */
[----:B------:R5:W-:Y:S01]  /*20e20*/  @!P6 STG.E.U8 desc[UR20][R28.64+0x9], R5 ;  /* 0x000009051c00e986 */ /* 0x000be2000c101114 */
[----:B---3--:R-:W-:-:S03]  /*20e30*/  FMUL R4, R38, UR15 ;  /* 0x0000000f26047c20 */ /* 0x008fc60008400000 */
[----:B------:R-:W3:Y:S02]  /*20e40*/  LDL.LU R38, [R1+0x298] ;  /* 0x0002980001267983 */ /* 0x000ee40000300800 */
[----:B-1----:R-:W-:Y:S01]  /*20e50*/  F2FP.SATFINITE.E4M3.F32.PACK_AB_MERGE_C R9, RZ, R4, RZ ;  /* 0x00000004ff09723e */ /* 0x002fe200048070ff */
[----:B------:R-:W-:Y:S02]  /*20e60*/  FMUL R2, R37, UR15 ;  /* 0x0000000f25027c20 */ /* 0x000fe40008400000 */
[----:B------:R-:W3:Y:S03]  /*20e70*/  LDL.LU R37, [R1+0x29c] ;  /* 0x00029c0001257983 */ /* 0x000ee60000300800 */
[----:B------:R-:W-:Y:S01]  /*20e80*/  F2FP.SATFINITE.E4M3.F32.PACK_AB_MERGE_C R11, RZ, R2, RZ ;  /* 0x00000002ff0b723e */ /* 0x000fe200048070ff */
[----:B------:R-:W-:Y:S02]  /*20e90*/  FMUL R2, R36, UR15 ;  /* 0x0000000f24027c20 */ /* 0x000fe40008400000 */
[----:B------:R-:W3:Y:S01]  /*20ea0*/  LDL.LU R36, [R1+0x2a0] ;  /* 0x0002a00001247983 */ /* 0x000ee20000300800 */
[----:B--2---:R-:W-:-:S03]  /*20eb0*/  FMUL R3, R35, UR15 ;  /* 0x0000000f23037c20 */ /* 0x004fc60008400000 */
[----:B------:R-:W2:Y:S01]  /*20ec0*/  LDL.LU R35, [R1+0x2a4] ;  /* 0x0002a40001237983 */ /* 0x000ea20000300800 */
[----:B----4-:R-:W-:-:S03]  /*20ed0*/  FMUL R4, R33, UR15 ;  /* 0x0000000f21047c20 */ /* 0x010fc60008400000 */
[----:B------:R-:W4:Y:S01]  /*20ee0*/  LDL.LU R33, [R1+0x2a8] ;  /* 0x0002a80001217983 */ /* 0x000f220000300800 */
[----:B-----5:R-:W-:-:S03]  /*20ef0*/  FMUL R5, R32, UR15 ;  /* 0x0000000f20057c20 */ /* 0x020fc60008400000 */
[----:B------:R-:W5:Y:S01]  /*20f00*/  LDL.LU R32, [R1+0x2ac] ;  /* 0x0002ac0001207983 */ /* 0x000f620000300800 */
[C---:B------:R-:W-:Y:S02]  /*20f10*/  ISETP.LT.OR P5, PT, R0.reuse, 0x9, !P0 ;  /* 0x000000090000780c */ /* 0x040fe400047a1670 */
[C---:B------:R-:W-:Y:S02]  /*20f20*/  ISETP.LT.OR P3, PT, R0.reuse, 0x11, !P1 ;  /* 0x000000110000780c */ /* 0x040fe40004f61670 */
[C---:B------:R-:W-:Y:S02]  /*20f30*/  ISETP.LT.OR P2, PT, R0.reuse, 0x12, !P1 ;  /* 0x000000120000780c */ /* 0x040fe40004f41670 */
[----:B------:R-:W-:-:S07]  /*20f40*/  ISETP.LT.OR P6, PT, R0, 0x12, !P0 ;  /* 0x000000120000780c */ /* 0x000fce00047c1670 */
[----:B------:R-:W-:Y:S01]  /*20f50*/  @!P5 STG.E.U8 desc[UR20][R28.64+0x8], R13 ;  /* 0x0000080d1c00d986 */ /* 0x000fe2000c101114 */
[----:B------:R-:W-:-:S03]  /*20f60*/  ISETP.LT.OR P5, PT, R0, 0x11, !P0 ;  /* 0x000000110000780c */ /* 0x000fc600047a1670 */
[----:B------:R0:W-:Y:S01]  /*20f70*/  @!P3 STG.E.U8 desc[UR20][R30.64+0x10], R7 ;  /* 0x000010071e00b986 */ /* 0x0001e2000c101114 */
[----:B------:R-:W-:-:S03]  /*20f80*/  ISETP.LT.OR P3, PT, R0, 0x19, !P1 ;  /* 0x000000190000780c */ /* 0x000fc60004f61670 */
[----:B------:R1:W-:Y:S01]  /*20f90*/  @!P2 STG.E.U8 desc[UR20][R30.64+0x11], R9 ;  /* 0x000011091e00a986 */ /* 0x0003e2000c101114 */
[----:B------:R-:W-:Y:S02]  /*20fa0*/  ISETP.LT.OR P2, PT, R0, 0x1a, !P1 ;  /* 0x0000001a0000780c */ /* 0x000fe40004f41670 */
[----:B0-----:R-:W-:Y:S02]  /*20fb0*/  F2FP.SATFINITE.E4M3.F32.PACK_AB_MERGE_C R7, RZ, R2, RZ ;  /* 0x00000002ff07723e */ /* 0x001fe400048070ff */
[----:B-1----:R-:W-:Y:S01]  /*20fc0*/  F2FP.SATFINITE.E4M3.F32.PACK_AB_MERGE_C R9, RZ, R3, RZ ;  /* 0x00000003ff09723e */ /* 0x002fe200048070ff */
[----:B------:R-:W-:Y:S02]  /*20fd0*/  FMUL R2, R41, UR15 ;  /* 0x0000000f29027c20 */ /* 0x000fe40008400000 */
[----:B------:R-:W5:Y:S01]  /*20fe0*/  LDL.LU R41, [R1+0x2b0] ;  /* 0x0002b00001297983 */ /* 0x000f620000300800 */
[----:B------:R-:W-:-:S03]  /*20ff0*/  F2FP.SATFINITE.E4M3.F32.PACK_AB_MERGE_C R13, RZ, R4, RZ ;  /* 0x00000004ff0d723e */ /* 0x000fc600048070ff */
[----:B------:R0:W-:Y:S01]  /*21000*/  @!P6 STG.E.U8 desc[UR20][R28.64+0x11], R7 ;  /* 0x000011071c00e986 */ /* 0x0001e2000c101114 */
[----:B------:R-:W-:-:S03]  /*21010*/  FMUL R3, R39, UR15 ;  /* 0x0000000f27037c20 */ /* 0x000fc60008400000 */
[----:B------:R-:W5:Y:S01]  /*21020*/  LDL.LU R39, [R1+0x2b4] ;  /* 0x0002b40001277983 */ /* 0x000f620000300800 */
[----:B------:R-:W-:Y:S02]  /*21030*/  ISETP.LT.OR P6, PT, R0, 0x1a, !P0 ;  /* 0x0000001a0000780c */ /* 0x000fe400047c1670 */
[----:B0-----:R-:W-:Y:S01]  /*21040*/  F2FP.SATFINITE.E4M3.F32.PACK_AB_MERGE_C R7, RZ, R2, RZ ;  /* 0x00000002ff07723e */ /* 0x001fe200048070ff */
[----:B------:R-:W-:Y:S04]  /*21050*/  @!P5 STG.E.U8 desc[UR20][R28.64+0x10], R11 ;  /* 0x0000100b1c00d986 */ /* 0x000fe8000c101114 */
[----:B------:R0:W-:Y:S04]  /*21060*/  @!P3 STG.E.U8 desc[UR20][R30.64+0x18], R9 ;  /* 0x000018091e00b986 */ /* 0x0001e8000c101114 */
[----:B------:R1:W-:Y:S01]  /*21070*/  @!P2 STG.E.U8 desc[UR20][R30.64+0x19], R13 ;  /* 0x0000190d1e00a986 */ /* 0x0003e2000c101114 */
[----:B0-----:R-:W-:-:S03]  /*21080*/  F2FP.SATFINITE.E4M3.F32.PACK_AB_MERGE_C R9, RZ, R3, RZ ;  /* 0x00000003ff09723e */ /* 0x001fc600048070ff */
[----:B------:R0:W-:Y:S01]  /*21090*/  @!P6 STG.E.U8 desc[UR20][R28.64+0x19], R7 ;  /* 0x000019071c00e986 */ /* 0x0001e2000c101114 */
[----:B---3--:R-:W-:-:S03]  /*210a0*/  FMUL R4, R38, UR15 ;  /* 0x0000000f26047c20 */ /* 0x008fc60008400000 */
[----:B------:R-:W3:Y:S02]  /*210b0*/  LDL.LU R38, [R1+0x2b8] ;  /* 0x0002b80001267983 */ /* 0x000ee40000300800 */
[----:B------:R-:W-:Y:S01]  /*210c0*/  F2FP.SATFINITE.E4M3.F32.PACK_AB_MERGE_C R11, RZ, R4, RZ ;  /* 0x00000004ff0b723e */ /* 0x000fe200048070ff */
[----:B------:R-:W-:Y:S02]  /*210d0*/  FMUL R2, R37, UR15 ;  /* 0x0000000f25027c20 */ /* 0x000fe40008400000 */
[----:B------:R-:W3:Y:S03]  /*210e0*/  LDL.LU R37, [R1+0x2bc] ;  /* 0x0002bc0001257983 */ /* 0x000ee60000300800 */
[----:B-1----:R-:W-:Y:S01]  /*210f0*/  F2FP.SATFINITE.E4M3.F32.PACK_AB_MERGE_C R13, RZ, R2, RZ ;  /* 0x00000002ff0d723e */ /* 0x002fe200048070ff */
[----:B------:R-:W-:Y:S02]  /*21100*/  FMUL R3, R36, UR15 ;  /* 0x0000000f24037c20 */ /* 0x000fe40008400000 */
[----:B------:R-:W3:Y:S01]  /*21110*/  LDL.LU R36, [R1+0x2c0] ;  /* 0x0002c00001247983 */ /* 0x000ee20000300800 */
[----:B--2---:R-:W-:-:S03]  /*21120*/  FMUL R2, R35, UR15 ;  /* 0x0000000f23027c20 */ /* 0x004fc60008400000 */
[----:B------:R-:W2:Y:S02]  /*21130*/  LDL.LU R35, [R1+0x2c4] ;  /* 0x0002c40001237983 */ /* 0x000ea40000300800 */
[----:B0-----:R-:W-:Y:S01]  /*21140*/  F2FP.SATFINITE.E4M3.F32.PACK_AB_MERGE_C R7, RZ, R2, RZ ;  /* 0x00000002ff07723e */ /* 0x001fe200048070ff */
[----:B----4-:R-:W-:Y:S02]  /*21150*/  FMUL R4, R33, UR15 ;  /* 0x0000000f21047c20 */ /* 0x010fe40008400000 */
[----:B------:R-:W4:Y:S01]  /*21160*/  LDL.LU R33, [R1+0x2c8] ;  /* 0x0002c80001217983 */ /* 0x000f220000300800 */
[----:B-----5:R-:W-:-:S03]  /*21170*/  FMUL R2, R32, UR15 ;  /* 0x0000000f20027c20 */ /* 0x020fc60008400000 */
[----:B------:R-:W5:Y:S01]  /*21180*/  LDL.LU R32, [R1+0x2cc] ;  /* 0x0002cc0001207983 */ /* 0x000f620000300800 */
[C---:B------:R-:W-:Y:S02]  /*21190*/  ISETP.LT.OR P5, PT, R0.reuse, 0x19, !P0 ;  /* 0x000000190000780c */ /* 0x040fe400047a1670 */
[C---:B------:R-:W-:Y:S02]  /*211a0*/  ISETP.LT.OR P3, PT, R0.reuse, 0x21, !P1 ;  /* 0x000000210000780c */ /* 0x040fe40004f61670 */
[C---:B------:R-:W-:Y:S02]  /*211b0*/  ISETP.LT.OR P2, PT, R0.reuse, 0x22, !P1 ;  /* 0x000000220000780c */ /* 0x040fe40004f41670 */
[----:B------:R-:W-:Y:S02]  /*211c0*/  F2FP.SATFINITE.E4M3.F32.PACK_AB_MERGE_C R5, RZ, R5, RZ ;  /* 0x00000005ff05723e */ /* 0x000fe400048070ff */
[----:B------:R-:W-:-:S05]  /*211d0*/  ISETP.LT.OR P6, PT, R0, 0x22, !P0 ;  /* 0x000000220000780c */ /* 0x000fca00047c1670 */
[----:B------:R0:W-:Y:S01]  /*211e0*/  @!P5 STG.E.U8 desc[UR20][R28.64+0x18], R5 ;  /* 0x000018051c00d986 */ /* 0x0001e2000c101114 */
[----:B------:R-:W-:-:S03]  /*211f0*/  ISETP.LT.OR P5, PT, R0, 0x21, !P0 ;  /* 0x000000210000780c */ /* 0x000fc600047a1670 */
[----:B------:R-:W-:Y:S01]  /*21200*/  @!P3 STG.E.U8 desc[UR20][R30.64+0x20], R9 ;  /* 0x000020091e00b986 */ /* 0x000fe2000c101114 */
        /* <DEDUP_REMOVED lines=8> */
[----:B------:R-:W-:Y:S01]  /*21290*/  @!P6 STG.E.U8 desc[UR20][R28.64+0x21], R5 ;  /* 0x000021051c00e986 */ /* 0x000fe2000c101114 */
[----:B------:R-:W-:-:S03]  /*212a0*/  FMUL R3, R39, UR15 ;  /* 0x0000000f27037c20 */ /* 0x000fc60008400000 */
[----:B------:R-:W5:Y:S01]  /*212b0*/  LDL.LU R39, [R1+0x2d4] ;  /* 0x0002d40001277983 */ /* 0x000f620000300800 */
[----:B------:R-:W-:-:S03]  /*212c0*/  ISETP.LT.OR P6, PT, R0, 0x2a, !P0 ;  /* 0x0000002a0000780c */ /* 0x000fc600047c1670 */
[----:B------:R-:W-:Y:S04]  /*212d0*/  @!P5 STG.E.U8 desc[UR20][R28.64+0x20], R13 ;  /* 0x0000200d1c00d986 */ /* 0x000fe8000c101114 */
[----:B------:R0:W-:Y:S04]  /*212e0*/  @!P3 STG.E.U8 desc[UR20][R30.64+0x28], R7 ;  /* 0x000028071e00b986 */ /* 0x0001e8000c101114 */
[----:B------:R1:W-:Y:S01]  /*212f0*/  @!P2 STG.E.U8 desc[UR20][R30.64+0x29], R9 ;  /* 0x000029091e00a986 */ /* 0x0003e2000c101114 */
[----:B0-----:R-:W-:Y:S02]  /*21300*/  F2FP.SATFINITE.E4M3.F32.PACK_AB_MERGE_C R7, RZ, R2, RZ ;  /* 0x00000002ff07723e */ /* 0x001fe400048070ff */
[----:B-1----:R-:W-:-:S03]  /*21310*/  F2FP.SATFINITE.E4M3.F32.PACK_AB_MERGE_C R9, RZ, R3, RZ ;  /* 0x00000003ff09723e */ /* 0x002fc600048070ff */
[----:B------:R0:W-:Y:S01]  /*21320*/  @!P6 STG.E.U8 desc[UR20][R28.64+0x29], R7 ;  /* 0x000029071c00e986 */ /* 0x0001e2000c101114 */
[----:B---3--:R-:W-:-:S03]  /*21330*/  FMUL R4, R38, UR15 ;  /* 0x0000000f26047c20 */ /* 0x008fc60008400000 */
[----:B------:R-:W3:Y:S02]  /*21340*/  LDL.LU R38, [R1+0x2d8] ;  /* 0x0002d80001267983 */ /* 0x000ee40000300800 */
[----:B------:R-:W-:Y:S01]  /*21350*/  F2FP.SATFINITE.E4M3.F32.PACK_AB_MERGE_C R13, RZ, R4, RZ ;  /* 0x00000004ff0d723e */ /* 0x000fe200048070ff */
        /* <DEDUP_REMOVED lines=21> */
[----:B------:R-:W-:Y:S02]  /*214b0*/  F2FP.SATFINITE.E4M3.F32.PACK_AB_MERGE_C R5, RZ, R5, RZ ;  /* 0x00000005ff05723e */ /* 0x000fe400048070ff */
        /* <DEDUP_REMOVED lines=204> */
[----:B------:R-:W-:Y:S01]  /*22180*/  F2FP.SATFINITE.E4M3.F32.PACK_AB_MERGE_C R9, RZ, R4, RZ ;  /* 0x00000004ff09723e */ /* 0x000fe200048070ff */
[----:B------:R-:W-:-:S02]  /*22190*/  FMUL R3, R39, UR15 ;  /* 0x0000000f27037c20 */ /* 0x000fc40008400000 */
[----:B------:R-:W5:Y:S04]  /*221a0*/  LDL.LU R39, [R1+0x394] ;  /* 0x0003940001277983 */ /* 0x000f680000300800 */
[----:B------:R-:W-:Y:S04]  /*221b0*/  @!P6 STG.E.U8 desc[UR20][R28.64+0x81], R5 ;  /* 0x000081051c00e986 */ /* 0x000fe8000c101114 */
[----:B------:R-:W-:Y:S04]  /*221c0*/  @!P5 STG.E.U8 desc[UR20][R28.64+0x80], R13 ;  /* 0x0000800d1c00d986 */ /* 0x000fe8000c101114 */
[----:B------:R0:W-:Y:S04]  /*221d0*/  @!P3 STG.E.U8 desc[UR20][R30.64+0x88], R7 ;  /* 0x000088071e00b986 */ /* 0x0001e8000c101114 */
[----:B------:R1:W-:Y:S01]  /*221e0*/  @!P2 STG.E.U8 desc[UR20][R30.64+0x89], R9 ;  /* 0x000089091e00a986 */ /* 0x0003e2000c101114 */
[----:B0-----:R-:W-:-:S02]  /*221f0*/  F2FP.SATFINITE.E4M3.F32.PACK_AB_MERGE_C R7, RZ, R2, RZ ;  /* 0x00000002ff07723e */ /* 0x001fc400048070ff */
[----:B-1----:R-:W-:Y:S01]  /*22200*/  F2FP.SATFINITE.E4M3.F32.PACK_AB_MERGE_C R9, RZ, R3, RZ ;  /* 0x00000003ff09723e */ /* 0x002fe200048070ff */
[----:B---3--:R-:W-:Y:S02]  /*22210*/  FMUL R4, R38, UR15 ;  /* 0x0000000f26047c20 */ /* 0x008fe40008400000 */
[----:B------:R-:W3:Y:S03]  /*22220*/  LDL.LU R38, [R1+0x398] ;  /* 0x0003980001267983 */ /* 0x000ee60000300800 */
[----:B------:R-:W-:Y:S01]  /*22230*/  F2FP.SATFINITE.E4M3.F32.PACK_AB_MERGE_C R13, RZ, R4, RZ ;  /* 0x00000004ff0d723e */ /* 0x000fe200048070ff */
[----:B------:R-:W-:Y:S02]  /*22240*/  FMUL R5, R37, UR15 ;  /* 0x0000000f25057c20 */ /* 0x000fe40008400000 */
[----:B------:R-:W3:Y:S01]  /*22250*/  LDL.LU R37, [R1+0x39c] ;  /* 0x00039c0001257983 */ /* 0x000ee20000300800 */
[----:B------:R-:W-:-:S03]  /*22260*/  FMUL R2, R36, UR15 ;  /* 0x0000000f24027c20 */ /* 0x000fc60008400000 */
[----:B------:R-:W3:Y:S01]  /*22270*/  LDL.LU R36, [R1+0x3a0] ;  /* 0x0003a00001247983 */ /* 0x000ee20000300800 */
[----:B--2---:R-:W-:-:S03]  /*22280*/  FMUL R3, R35, UR15 ;  /* 0x0000000f23037c20 */ /* 0x004fc60008400000 */
[----:B------:R-:W2:Y:S01]  /*22290*/  LDL.LU R35, [R1+0x3a4] ;  /* 0x0003a40001237983 */ /* 0x000ea20000300800 */
[----:B------:R-:W-:Y:S01]  /*222a0*/  F2FP.SATFINITE.E4M3.F32.PACK_AB_MERGE_C R15, RZ, R5, RZ ;  /* 0x00000005ff0f723e */ /* 0x000fe200048070ff */
        /* <DEDUP_REMOVED lines=10> */
[----:B------:R-:W-:Y:S01]  /*22350*/  @!P5 STG.E.U8 desc[UR20][R28.64+0x88], R11 ;  /* 0x0000880b1c00d986 */ /* 0x000fe2000c101114 */
[----:B------:R-:W-:-:S03]  /*22360*/  ISETP.LT.OR P5, PT, R0, 0x91, !P0 ;  /* 0x000000910000780c */ /* 0x000fc600047a1670 */
[----:B------:R1:W-:Y:S01]  /*22370*/  @!P3 STG.E.U8 desc[UR20][R30.64+0x90], R9 ;  /* 0x000090091e00b986 */ /* 0x0003e2000c101114 */
[C---:B------:R-:W-:Y:S02]  /*22380*/  ISETP.LT.OR P3, PT, R0.reuse, 0x99, !P1 ;  /* 0x000000990000780c */ /* 0x040fe40004f61670 */
[----:B0-----:R-:W-:Y:S01]  /*22390*/  F2FP.SATFINITE.E4M3.F32.PACK_AB_MERGE_C R7, RZ, R2, RZ ;  /* 0x00000002ff07723e */ /* 0x001fe200048070ff */
[----:B------:R-:W-:Y:S01]  /*223a0*/  @!P2 STG.E.U8 desc[UR20][R30.64+0x91], R13 ;  /* 0x0000910d1e00a986 */ /* 0x000fe2000c101114 */
[----:B------:R-:W-:Y:S02]  /*223b0*/  ISETP.LT.OR P2, PT, R0, 0x9a, !P1 ;  /* 0x0000009a0000780c */ /* 0x000fe40004f41670 */
        /* <DEDUP_REMOVED lines=86> */
[----:B------:R-:W-:Y:S01]  /*22920*/  FMUL R2, R39, UR15 ;  /* 0x0000000f27027c20 */ /* 0x000fe20008400000 */
[----:B------:R-:W-:Y:S02]  /*22930*/  ISETP.LT.OR P6, PT, R0, 0xba, !P0 ;  /* 0x000000ba0000780c */ /* 0x000fe400047c1670 */
[----:B------:R-:W5:Y:S02]  /*22940*/  LDL.LU R39, [R1+0x3f4] ;  /* 0x0003f40001277983 */ /* 0x000f640000300800 */
[----:B0-----:R-:W-:Y:S02]  /*22950*/  F2FP.SATFINITE.E4M3.F32.PACK_AB_MERGE_C R7, RZ, R2, RZ ;  /* 0x00000002ff07723e */ /* 0x001fe400048070ff */
        /* <DEDUP_REMOVED lines=28> */
[C---:B------:R-:W-:Y:S02]  /*22b20*/  ISETP.LT.OR P2, PT, R0.reuse, 0xca, !P1 ;  /* 0x000000ca0000780c */ /* 0x040fe40004f41670 */
[----:B0-----:R-:W-:Y:S02]  /*22b30*/  F2FP.SATFINITE.E4M3.F32.PACK_AB_MERGE_C R7, RZ, R2, RZ ;  /* 0x00000002ff07723e */ /* 0x001fe400048070ff */
[----:B-1----:R-:W-:Y:S01]  /*22b40*/  F2FP.SATFINITE.E4M3.F32.PACK_AB_MERGE_C R9, RZ, R3, RZ ;  /* 0x00000003ff09723e */ /* 0x002fe200048070ff */
[----:B------:R-:W-:Y:S02]  /*22b50*/  FMUL R2, R41, UR15 ;  /* 0x0000000f29027c20 */ /* 0x000fe40008400000 */
[----:B------:R0:W-:Y:S01]  /*22b60*/  @!P6 STG.E.U8 desc[UR20][R28.64+0xc1], R7 ;  /* 0x0000c1071c00e986 */ /* 0x0001e2000c101114 */
[----:B------:R-:W-:-:S03]  /*22b70*/  ISETP.LT.OR P6, PT, R0, 0xca, !P0 ;  /* 0x000000ca0000780c */ /* 0x000fc600047c1670 */
[----:B------:R-:W5:Y:S01]  /*22b80*/  LDL.LU R41, [R1+0x410] ;  /* 0x0004100001297983 */ /* 0x000f620000300800 */
[----:B------:R-:W-:Y:S01]  /*22b90*/  F2FP.SATFINITE.E4M3.F32.PACK_AB_MERGE_C R13, RZ, R4, RZ ;  /* 0x00000004ff0d723e */ /* 0x000fe200048070ff */
[----:B------:R-:W-:Y:S02]  /*22ba0*/  FMUL R3, R39, UR15 ;  /* 0x0000000f27037c20 */ /* 0x000fe40008400000 */
[----:B------:R-:W5:Y:S01]  /*22bb0*/  LDL.LU R39, [R1+0x414] ;  /* 0x0004140001277983 */ /* 0x000f620000300800 */
[----:B0-----:R-:W-:-:S03]  /*22bc0*/  F2FP.SATFINITE.E4M3.F32.PACK_AB_MERGE_C R7, RZ, R2, RZ ;  /* 0x00000002ff07723e */ /* 0x001fc600048070ff */
        /* <DEDUP_REMOVED lines=21> */
[C---:B------:R-:W-:Y:S01]  /*22d20*/  ISETP.LT.OR P3, PT, R0.reuse, 0xd1, !P1 ;  /* 0x000000d10000780c */ /* 0x040fe20004f61670 */
[----:B------:R-:W5:Y:S01]  /*22d30*/  LDL.LU R42, [R1+0x430] ;  /* 0x00043000012a7983 */ /* 0x000f620000300800 */
[C---:B------:R-:W-:Y:S02]  /*22d40*/  ISETP.LT.OR P2, PT, R0.reuse, 0xd2, !P1 ;  /* 0x000000d20000780c */ /* 0x040fe40004f41670 */
[----:B------:R-:W-:Y:S02]  /*22d50*/  ISETP.LT.OR P6, PT, R0, 0xd2, !P0 ;  /* 0x000000d20000780c */ /* 0x000fe400047c1670 */
[----:B------:R-:W-:-:S05]  /*22d60*/  F2FP.SATFINITE.E4M3.F32.PACK_AB_MERGE_C R5, RZ, R5, RZ ;  /* 0x00000005ff05723e */ /* 0x000fca00048070ff */
[----:B------:R0:W-:Y:S01]  /*22d70*/  @!P5 STG.E.U8 desc[UR20][R28.64+0xc8], R5 ;  /* 0x0000c8051c00d986 */ /* 0x0001e2000c101114 */
[----:B------:R-:W-:-:S03]  /*22d80*/  ISETP.LT.OR P5, PT, R0, 0xd1, !P0 ;  /* 0x000000d10000780c */ /* 0x000fc600047a1670 */
[----:B------:R-:W-:Y:S01]  /*22d90*/  @!P3 STG.E.U8 desc[UR20][R30.64+0xd0], R9 ;  /* 0x0000d0091e00b986 */ /* 0x000fe2000c101114 */
[----:B------:R-:W-:-:S03]  /*22da0*/  ISETP.LT.OR P3, PT, R0, 0xd9, !P1 ;  /* 0x000000d90000780c */ /* 0x000fc60004f61670 */
[----:B------:R1:W-:Y:S01]  /*22db0*/  @!P2 STG.E.U8 desc[UR20][R30.64+0xd1], R11 ;  /* 0x0000d10b1e00a986 */ /* 0x0003e2000c101114 */
[----:B0-----:R-:W-:Y:S02]  /*22dc0*/  F2FP.SATFINITE.E4M3.F32.PACK_AB_MERGE_C R5, RZ, R3, RZ ;  /* 0x00000003ff05723e */ /* 0x001fe400048070ff */
[----:B------:R-:W-:-:S03]  /*22dd0*/  ISETP.LT.OR P2, PT, R0, 0xda, !P1 ;  /* 0x000000da0000780c */ /* 0x000fc60004f41670 */
[----:B------:R-:W-:Y:S01]  /*22de0*/  @!P6 STG.E.U8 desc[UR20][R28.64+0xd1], R5 ;  /* 0x0000d1051c00e986 */ /* 0x000fe2000c101114 */
[----:B-1----:R-:W-:Y:S02]  /*22df0*/  F2FP.SATFINITE.E4M3.F32.PACK_AB_MERGE_C R11, RZ, R2, RZ ;  /* 0x00000002ff0b723e */ /* 0x002fe400048070ff */
[----:B------:R-:W-:Y:S01]  /*22e00*/  ISETP.LT.OR P6, PT, R0, 0xda, !P0 ;  /* 0x000000da0000780c */ /* 0x000fe200047c1670 */
[----:B------:R-:W-:Y:S02]  /*22e10*/  FMUL R2, R41, UR15 ;  /* 0x0000000f29027c20 */ /* 0x000fe40008400000 */
[----:B------:R-:W5:Y:S01]  /*22e20*/  LDL.LU R41, [R1+0x434] ;  /* 0x0004340001297983 */ /* 0x000f620000300800 */
[----:B------:R-:W-:-:S03]  /*22e30*/  FMUL R3, R39, UR15 ;  /* 0x0000000f27037c20 */ /* 0x000fc60008400000 */
[----:B------:R-:W5:Y:S01]  /*22e40*/  LDL.LU R39, [R1+0x438] ;  /* 0x0004380001277983 */ /* 0x000f620000300800 */
[----:B------:R-:W-:-:S03]  /*22e50*/  F2FP.SATFINITE.E4M3.F32.PACK_AB_MERGE_C R9, RZ, R4, RZ ;  /* 0x00000004ff09723e */ /* 0x000fc600048070ff */
        /* <DEDUP_REMOVED lines=12> */
[----:B------:R-:W3:Y:S02]  /*22f20*/  LDL.LU R36, [R1+0x444] ;  /* 0x0004440001247983 */ /* 0x000ee40000300800 */
[----:B0-----:R-:W-:Y:S01]  /*22f30*/  F2FP.SATFINITE.E4M3.F32.PACK_AB_MERGE_C R7, RZ, R2, RZ ;  /* 0x00000002ff07723e */ /* 0x001fe200048070ff */
[----:B--2---:R-:W-:Y:S02]  /*22f40*/  FMUL R3, R35, UR15 ;  /* 0x0000000f23037c20 */ /* 0x004fe40008400000 */
        /* <DEDUP_REMOVED lines=15> */
[----:B------:R-:W-:Y:S02]  /*23040*/  F2FP.SATFINITE.E4M3.F32.PACK_AB_MERGE_C R5, RZ, R5, RZ ;  /* 0x00000005ff05723e */ /* 0x000fe400048070ff */
[----:B0-----:R-:W-:Y:S01]  /*23050*/  F2FP.SATFINITE.E4M3.F32.PACK_AB_MERGE_C R11, RZ, R4, RZ ;  /* 0x00000004ff0b723e */ /* 0x001fe200048070ff */
[----:B------:R0:W-:Y:S01]  /*23060*/  @!P6 STG.E.U8 desc[UR20][R28.64+0xe1], R7 ;  /* 0x0000e1071c00e986 */ /* 0x0001e2000c101114 */
[C---:B------:R-:W-:Y:S02]  /*23070*/  ISETP.LT.OR P6, PT, R0.reuse, 0xea, !P0 ;  /* 0x000000ea0000780c */ /* 0x040fe400047c1670 */
[----:B-1----:R-:W-:Y:S01]  /*23080*/  F2FP.SATFINITE.E4M3.F32.PACK_AB_MERGE_C R9, RZ, R3, RZ ;  /* 0x00000003ff09723e */ /* 0x002fe200048070ff */
[----:B------:R1:W-:Y:S01]  /*23090*/  @!P5 STG.E.U8 desc[UR20][R28.64+0xe0], R5 ;  /* 0x0000e0051c00d986 */ /* 0x0003e2000c101114 */
[----:B------:R-:W-:-:S03]  /*230a0*/  ISETP.LT.OR P5, PT, R0, 0xe9, !P0 ;  /* 0x000000e90000780c */ /* 0x000fc600047a1670 */
[----:B------:R-:W-:Y:S01]  /*230b0*/  @!P2 STG.E.U8 desc[UR20][R30.64+0xe9], R11 ;  /* 0x0000e90b1e00a986 */ /* 0x000fe2000c101114 */
[----:B------:R-:W-:Y:S01]  /*230c0*/  ISETP.LT.OR P2, PT, R0, 0xf2, !P1 ;  /* 0x000000f20000780c */ /* 0x000fe20004f41670 */
[----:B------:R-:W-:Y:S02]  /*230d0*/  FMUL R3, R42, UR15 ;  /* 0x0000000f2a037c20 */ /* 0x000fe40008400000 */
[----:B------:R3:W-:Y:S01]  /*230e0*/  @!P3 STG.E.U8 desc[UR20][R30.64+0xe8], R9 ;  /* 0x0000e8091e00b986 */ /* 0x0007e2000c101114 */
[----:B------:R-:W-:Y:S01]  /*230f0*/  ISETP.LT.OR P3, PT, R0, 0xf1, !P1 ;  /* 0x000000f10000780c */ /* 0x000fe20004f61670 */
[----:B------:R-:W-:Y:S01]  /*23100*/  FMUL R4, R39, UR15 ;  /* 0x0000000f27047c20 */ /* 0x000fe20008400000 */
[----:B------:R-:W-:Y:S01]  /*23110*/  F2FP.SATFINITE.E4M3.F32.PACK_AB_MERGE_C R13, RZ, R2, RZ ;  /* 0x00000002ff0d723e */ /* 0x000fe200048070ff */
[----:B------:R-:W-:Y:S01]  /*23120*/  FMUL R2, R41, UR15 ;  /* 0x0000000f29027c20 */ /* 0x000fe20008400000 */
[----:B------:R-:W-:Y:S02]  /*23130*/  F2FP.SATFINITE.E4M3.F32.PACK_AB_MERGE_C R3, RZ, R3, RZ ;  /* 0x00000003ff03723e */ /* 0x000fe400048070ff */
[----:B0-----:R-:W-:-:S02]  /*23140*/  F2FP.SATFINITE.E4M3.F32.PACK_AB_MERGE_C R7, RZ, R4, RZ ;  /* 0x00000004ff07723e */ /* 0x001fc400048070ff */
[----:B-1----:R-:W-:Y:S01]  /*23150*/  F2FP.SATFINITE.E4M3.F32.PACK_AB_MERGE_C R5, RZ, R2, RZ ;  /* 0x00000002ff05723e */ /* 0x002fe200048070ff */
[----:B------:R-:W-:Y:S01]  /*23160*/  @!P5 STG.E.U8 desc[UR20][R28.64+0xe8], R13 ;  /* 0x0000e80d1c00d986 */ /* 0x000fe2000c101114 */
[----:B------:R-:W-:-:S03]  /*23170*/  ISETP.LT.OR P5, PT, R0, 0xf1, !P0 ;  /* 0x000000f10000780c */ /* 0x000fc600047a1670 */
[----:B------:R-:W-:Y:S01]  /*23180*/  @!P6 STG.E.U8 desc[UR20][R28.64+0xe9], R3 ;  /* 0x0000e9031c00e986 */ /* 0x000fe2000c101114 */
[----:B------:R-:W-:-:S03]  /*23190*/  ISETP.LT.OR P6, PT, R0, 0xf2, !P0 ;  /* 0x000000f20000780c */ /* 0x000fc600047c1670 */
[----:B------:R0:W-:Y:S01]  /*231a0*/  @!P2 STG.E.U8 desc[UR20][R30.64+0xf1], R7 ;  /* 0x0000f1071e00a986 */ /* 0x0001e2000c101114 */
[C---:B------:R-:W-:Y:S02]  /*231b0*/  ISETP.LT.OR P2, PT, R0.reuse, 0xf9, !P1 ;  /* 0x000000f90000780c */ /* 0x040fe40004f41670 */
[C---:B------:R-:W-:Y:S01]  /*231c0*/  ISETP.LT.OR P1, PT, R0.reuse, 0xfa, !P1 ;  /* 0x000000fa0000780c */ /* 0x040fe20004f21670 */
[----:B------:R5:W-:Y:S01]  /*231d0*/  @!P3 STG.E.U8 desc[UR20][R30.64+0xf0], R5 ;  /* 0x0000f0051e00b986 */ /* 0x000be2000c101114 */
[C---:B------:R-:W-:Y:S02]  /*231e0*/  ISETP.LT.OR P3, PT, R0.reuse, 0xf9, !P0 ;  /* 0x000000f90000780c */ /* 0x040fe40004761670 */
[----:B------:R-:W-:Y:S01]  /*231f0*/  ISETP.LT.OR P0, PT, R0, 0xfa, !P0 ;  /* 0x000000fa0000780c */ /* 0x000fe20004701670 */
[----:B---3--:R-:W-:-:S05]  /*23200*/  FMUL R2, R38, UR15 ;  /* 0x0000000f26027c20 */ /* 0x008fca0008400000 */
[----:B------:R-:W-:-:S05]  /*23210*/  F2FP.SATFINITE.E4M3.F32.PACK_AB_MERGE_C R9, RZ, R2, RZ ;  /* 0x00000002ff09723e */ /* 0x000fca00048070ff */
[----:B------:R1:W-:Y:S01]  /*23220*/  @!P5 STG.E.U8 desc[UR20][R28.64+0xf0], R9 ;  /* 0x0000f0091c00d986 */ /* 0x0003e2000c101114 */
[----:B------:R-:W-:Y:S01]  /*23230*/  FMUL R0, R37, UR15 ;  /* 0x0000000f25007c20 */ /* 0x000fe20008400000 */
[----:B------:R-:W-:-:S04]  /*23240*/  FMUL R2, R36, UR15 ;  /* 0x0000000f24027c20 */ /* 0x000fc80008400000 */
[----:B0-----:R-:W-:Y:S01]  /*23250*/  F2FP.SATFINITE.E4M3.F32.PACK_AB_MERGE_C R7, RZ, R0, RZ ;  /* 0x00000000ff07723e */ /* 0x001fe200048070ff */
[----:B--2---:R-:W-:Y:S01]  /*23260*/  FMUL R3, R35, UR15 ;  /* 0x0000000f23037c20 */ /* 0x004fe20008400000 */
[----:B------:R-:W-:-:S04]  /*23270*/  F2FP.SATFINITE.E4M3.F32.PACK_AB_MERGE_C R11, RZ, R2, RZ ;  /* 0x00000002ff0b723e */ /* 0x000fc800048070ff */
[----:B------:R-:W-:Y:S01]  /*23280*/  F2FP.SATFINITE.E4M3.F32.PACK_AB_MERGE_C R3, RZ, R3, RZ ;  /* 0x00000003ff03723e */ /* 0x000fe200048070ff */
[----:B------:R1:W-:Y:S04]  /*23290*/  @!P6 STG.E.U8 desc[UR20][R28.64+0xf1], R7 ;  /* 0x0000f1071c00e986 */ /* 0x0003e8000c101114 */
[----:B------:R1:W-:Y:S04]  /*232a0*/  @!P2 STG.E.U8 desc[UR20][R30.64+0xf8], R11 ;  /* 0x0000f80b1e00a986 */ /* 0x0003e8000c101114 */
[----:B------:R1:W-:Y:S01]  /*232b0*/  @!P1 STG.E.U8 desc[UR20][R30.64+0xf9], R3 ;  /* 0x0000f9031e009986 */ /* 0x0003e2000c101114 */
[----:B----4-:R-:W-:Y:S01]  /*232c0*/  FMUL R4, R33, UR15 ;  /* 0x0000000f21047c20 */ /* 0x010fe20008400000 */
[----:B-----5:R-:W-:-:S04]  /*232d0*/  FMUL R5, R32, UR15 ;  /* 0x0000000f20057c20 */ /* 0x020fc80008400000 */
[----:B------:R-:W-:Y:S02]  /*232e0*/  F2FP.SATFINITE.E4M3.F32.PACK_AB_MERGE_C R13, RZ, R4, RZ ;  /* 0x00000004ff0d723e */ /* 0x000fe400048070ff */
[----:B------:R-:W-:-:S03]  /*232f0*/  F2FP.SATFINITE.E4M3.F32.PACK_AB_MERGE_C R5, RZ, R5, RZ ;  /* 0x00000005ff05723e */ /* 0x000fc600048070ff */
[----:B------:R1:W-:Y:S04]  /*23300*/  @!P3 STG.E.U8 desc[UR20][R28.64+0xf8], R13 ;  /* 0x0000f80d1c00b986 */ /* 0x0003e8000c101114 */
[----:B------:R1:W-:Y:S02]  /*23310*/  @!P0 STG.E.U8 desc[UR20][R28.64+0xf9], R5 ;  /* 0x0000f9051c008986 */ /* 0x0003e4000c101114 */
.L_x_545:
[----:B------:R-:W-:Y:S05]  /*23320*/  BSYNC B0 ;  /* 0x0000000000007941 */ /* 0x000fea0003800000 */
.L_x_31:
[----:B-12---:R-:W2:Y:S04]  /*23330*/  LDL.LU R3, [R1+0x454] ;  /* 0x0004540001037983 */ /* 0x006ea80000300800 */
[----:B------:R-:W2:Y:S01]  /*23340*/  LDL.LU R2, [R1+0x458] ;  /* 0x0004580001027983 */ /* 0x000ea20000300800 */
[----:B------:R-:W-:Y:S01]  /*23350*/  ULDC UR6, c[0x0][0xc] ;  /* 0x0000030000067ab9 */ /* 0x000fe20000000800 */
[----:B------:R-:W-:Y:S01]  /*23360*/  ULDC UR7, c[0x0][0x10] ;  /* 0x0000040000077ab9 */ /* 0x000fe20000000800 */
[----:B---34-:R-:W2:Y:S01]  /*23370*/  LDC R5, c[0x0][0x14] ;  /* 0x00000500ff057b82 */ /* 0x018ea20000000800 */
[----:B------:R-:W-:Y:S01]  /*23380*/  UIMAD.WIDE.U32 UR6, UR6, UR7, URZ ;  /* 0x00000007060672a5 */ /* 0x000fe2000f8e003f */
[----:B-----5:R-:W-:Y:S01]  /*23390*/  PRMT R0, RZ, 0x7610, R0 ;  /* 0x00007610ff007816 */ /* 0x020fe20000000000 */
[----:B------:R-:W-:-:S04]  /*233a0*/  UMOV UR10, 0xffffffff ;  /* 0xffffffff000a7882 */ /* 0x000fc80000000000 */
[----:B--2---:R-:W-:-:S04]  /*233b0*/  IMAD.WIDE.U32 R2, R5, UR6, R2 ;  /* 0x0000000605027c25 */ /* 0x004fc8000f8e0002 */
[----:B------:R-:W-:Y:S01]  /*233c0*/  IMAD R5, R5, UR7, RZ ;  /* 0x0000000705057c24 */ /* 0x000fe2000f8e02ff */
[----:B------:R-:W-:Y:S01]  /*233d0*/  ULDC.64 UR6, c[0x0][0x650] ;  /* 0x0001940000067ab9 */ /* 0x000fe20000000a00 */
[----:B------:R-:W-:Y:S01]  /*233e0*/  IMAD.MOV.U32 R11, RZ, RZ, R2 ;  /* 0x000000ffff0b7224 */ /* 0x000fe200078e0002 */
[----:B------:R-:W-:Y:S01]  /*233f0*/  ISETP.GE.U32.AND P0, PT, R2, UR6, PT ;  /* 0x0000000602007c0c */ /* 0x000fe2000bf06070 */
[----:B------:R-:W-:Y:S02]  /*23400*/  IMAD.IADD R13, R3, 0x1, R5 ;  /* 0x00000001030d7824 */ /* 0x000fe400078e0205 */
[----:B------:R-:W-:-:S03]  /*23410*/  IMAD.MOV.U32 R2, RZ, RZ, -0x1 ;  /* 0xffffffffff027424 */ /* 0x000fc600078e00ff */
[----:B------:R1:W-:Y:S01]  /*23420*/  STL [R1+0x454], R13 ;  /* 0x0004540d01007387 */ /* 0x0003e20000100800 */
[----:B------:R-:W-:-:S03]  /*23430*/  ISETP.GE.U32.AND.EX P0, PT, R13, UR7, PT, P0 ;  /* 0x000000070d007c0c */ /* 0x000fc6000bf06100 */
[----:B------:R1:W-:Y:S04]  /*23440*/  STL [R1+0x458], R11 ;  /* 0x0004580b01007387 */ /* 0x0003e80000100800 */
[----:B------:R1:W-:Y:S06]  /*23450*/  STL [R1+0x45c], R2 ;  /* 0x00045c0201007387 */ /* 0x0003ec0000100800 */
[----:B------:R-:W-:Y:S05]  /*23460*/  @P0 BRA `(.L_x_546) ;  /* 0x0000000400740947 */ /* 0x000fea0003800000 */
[----:B------:R-:W2:Y:S01]  /*23470*/  S2R R8, SR_CTAID.X ;  /* 0x0000000000087919 */ /* 0x000ea20000002500 */
[----:B------:R-:W-:Y:S01]  /*23480*/  ULDC.64 UR18, c[0x0][0x628] ;  /* 0x00018a0000127ab9 */ /* 0x000fe20000000a00 */
[----:B------:R-:W3:Y:S01]  /*23490*/  LDC R9, c[0x0][0x144] ;  /* 0x00005100ff097b82 */ /* 0x000ee20000000800 */
[----:B------:R-:W-:Y:S01]  /*234a0*/  ULDC UR6, c[0x0][0x150] ;  /* 0x0000540000067ab9 */ /* 0x000fe20000000800 */
[----:B------:R-:W4:Y:S01]  /*234b0*/  S2R R12, SR_CTAID.Y ;  /* 0x00000000000c7919 */ /* 0x000f220000002600 */
[----:B------:R-:W-:Y:S01]  /*234c0*/  ISETP.NE.U32.AND P0, PT, RZ, UR18, PT ;  /* 0x00000012ff007c0c */ /* 0x000fe2000bf05070 */
[----:B------:R-:W-:Y:S01]  /*234d0*/  ULDC UR14, c[0x0][0x630] ;  /* 0x00018c00000e7ab9 */ /* 0x000fe20000000800 */
[----:B------:R-:W-:Y:S02]  /*234e0*/  R2UR UR16, R11 ;  /* 0x000000000b1072ca */ /* 0x000fe400000e0000 */
[----:B------:R-:W-:Y:S01]  /*234f0*/  ISETP.NE.AND.EX P0, PT, RZ, UR19, PT, P0 ;  /* 0x00000013ff007c0c */ /* 0x000fe2000bf05300 */
[----:B0-----:R-:W0:Y:S01]  /*23500*/  LDC.64 R6, c[0x0][0x620] ;  /* 0x00018800ff067b82 */ /* 0x001e220000000a00 */
[----:B------:R-:W-:-:S02]  /*23510*/  R2UR UR17, R13 ;  /* 0x000000000d1172ca */ /* 0x000fc400000e0000 */
[----:B--2---:R-:W-:-:S05]  /*23520*/  I2FP.F32.U32 R0, R8 ;  /* 0x0000000800007245 */ /* 0x004fca0000201000 */
[----:B------:R-:W-:-:S06]  /*23530*/  FMUL R0, R0, UR6 ;  /* 0x0000000600007c20 */ /* 0x000fcc0008400000 */
[----:B------:R-:W2:Y:S01]  /*23540*/  F2I.U32.TRUNC.NTZ R0, R0 ;  /* 0x0000000000007305 */ /* 0x000ea2000020f000 */
[----:B----4-:R-:W-:Y:S05]  /*23550*/  @!P0 BRA `(.L_x_547) ;  /* 0x0000000000308947 */ /* 0x010fea0003800000 */
        /* <DEDUP_REMOVED lines=12> */
.L_x_547:
[----:B------:R-:W-:Y:S01]  /*23620*/  USHF.R.U64 UR10, UR16, UR14, UR17 ;  /* 0x0000000e100a7299 */ /* 0x000fe20008001211 */
[----:B------:R-:W4:Y:S01]  /*23630*/  LDC.64 R20, c[0x0][0x640] ;  /* 0x00019000ff147b82 */ /* 0x000f220000000a00 */
[----:B------:R-:W-:Y:S01]  /*23640*/  USHF.R.U32.HI UR6, URZ, UR14, UR17 ;  /* 0x0000000e3f067299 */ /* 0x000fe20008011611 */
[----:B--2---:R-:W-:Y:S02]  /*23650*/  IMAD.MOV R10, RZ, RZ, -R0 ;  /* 0x000000ffff0a7224 */ /* 0x004fe400078e0a00 */
[----:B-1----:R-:W-:Y:S01]  /*23660*/  IMAD.MOV.U32 R2, RZ, RZ, R11 ;  /* 0x000000ffff027224 */ /* 0x002fe200078e000b */
[----:B------:R-:W-:Y:S01]  /*23670*/  IADD3 R5, P0, RZ, -UR10, RZ ;  /* 0x8000000aff057c10 */ /* 0x000fe2000ff1e0ff */
[----:B---3--:R-:W-:Y:S02]  /*23680*/  IMAD R17, R9, R10, R8 ;  /* 0x0000000a09117224 */ /* 0x008fe400078e0208 */
[----:B------:R-:W1:Y:S02]  /*23690*/  LDC R4, c[0x0][0x618] ;  /* 0x00018600ff047b82 */ /* 0x000e640000000800 */
[----:B------:R-:W-:Y:S01]  /*236a0*/  IMAD.X R3, RZ, RZ, ~UR6, P0 ;  /* 0x80000006ff037e24 */ /* 0x000fe200080e06ff */
[----:B------:R-:W-:-:S03]  /*236b0*/  ULDC UR6, c[0x0][0x154] ;  /* 0x0000550000067ab9 */ /* 0x000fc60000000800 */
[-C--:B0-----:R-:W-:Y:S02]  /*236c0*/  IMAD R0, R3, R6.reuse, RZ ;  /* 0x0000000603007224 */ /* 0x081fe400078e02ff */
[----:B------:R-:W0:Y:S01]  /*236d0*/  LDC R14, c[0x0][0x608] ;  /* 0x00018200ff0e7b82 */ /* 0x000e220000000800 */
[----:B------:R-:W-:Y:S02]  /*236e0*/  IMAD.MOV.U32 R3, RZ, RZ, R13 ;  /* 0x000000ffff037224 */ /* 0x000fe400078e000d */
[----:B------:R-:W-:-:S05]  /*236f0*/  IMAD.WIDE.U32 R2, R5, R6, R2 ;  /* 0x0000000605027225 */ /* 0x000fca00078e0002 */
[----:B------:R-:W2:Y:S01]  /*23700*/  LDC R18, c[0x0][0x658] ;  /* 0x00019600ff127b82 */ /* 0x000ea20000000800 */
[----:B------:R-:W-:Y:S01]  /*23710*/  IMAD R5, R5, R7, R0 ;  /* 0x0000000705057224 */ /* 0x000fe200078e0200 */
[----:B------:R-:W-:Y:S01]  /*23720*/  I2FP.F32.U32 R0, R12 ;  /* 0x0000000c00007245 */ /* 0x000fe20000201000 */
[----:B------:R-:W-:Y:S01]  /*23730*/  IMAD.MOV.U32 R7, RZ, RZ, 0x1 ;  /* 0x00000001ff077424 */ /* 0x000fe200078e00ff */
[----:B----4-:R-:W-:Y:S01]  /*23740*/  ISETP.NE.U32.AND P0, PT, R20, RZ, PT ;  /* 0x000000ff1400720c */ /* 0x010fe20003f05070 */
[----:B------:R-:W-:Y:S02]  /*23750*/  IMAD.IADD R3, R3, 0x1, R5 ;  /* 0x0000000103037824 */ /* 0x000fe400078e0205 */
[----:B------:R-:W-:Y:S01]  /*23760*/  FMUL R0, R0, UR6 ;  /* 0x0000000600007c20 */ /* 0x000fe20008400000 */
[----:B------:R-:W3:Y:S01]  /*23770*/  LDC R15, c[0x0][0x148] ;  /* 0x00005200ff0f7b82 */ /* 0x000ee20000000800 */
[----:B------:R-:W-:Y:S01]  /*23780*/  ISETP.NE.AND.EX P0, PT, R21, RZ, PT, P0 ;  /* 0x000000ff1500720c */ /* 0x000fe20003f05300 */
[----:B------:R-:W-:Y:S01]  /*23790*/  IMAD.MOV.U32 R5, RZ, RZ, -0x1 ;  /* 0xffffffffff057424 */ /* 0x000fe200078e00ff */
[-CC-:B-1----:R-:W-:Y:S01]  /*237a0*/  SHF.R.U64 R10, R2, R4.reuse, R3.reuse ;  /* 0x00000004020a7219 */ /* 0x182fe20000001203 */
[----:B------:R1:W4:Y:S01]  /*237b0*/  F2I.U32.TRUNC.NTZ R13, R0 ;  /* 0x00000000000d7305 */ /* 0x000322000020f000 */
[----:B------:R-:W-:-:S03]  /*237c0*/  SHF.R.U32.HI R3, RZ, R4, R3 ;  /* 0x00000004ff037219 */ /* 0x000fc60000011603 */
[----:B------:R-:W1:Y:S01]  /*237d0*/  LDC R16, c[0x0][0x600] ;  /* 0x00018000ff107b82 */ /* 0x000e620000000800 */
[-CC-:B0-----:R-:W-:Y:S02]  /*237e0*/  SHF.R.U64 R8, R10, R14.reuse, R3.reuse ;  /* 0x0000000e0a087219 */ /* 0x181fe40000001203 */
[----:B------:R-:W-:-:S05]  /*237f0*/  SHF.R.U32.HI R3, RZ, R14, R3 ;  /* 0x0000000eff037219 */ /* 0x000fca0000011603 */
[----:B------:R-:W0:Y:S01]  /*23800*/  LDC R22, c[0x0][0x648] ;  /* 0x00019200ff167b82 */ /* 0x000e220000000800 */
[-CC-:B--2---:R-:W-:Y:S02]  /*23810*/  SHF.R.U64 R11, R8, R18.reuse, R3.reuse ;  /* 0x00000012080b7219 */ /* 0x184fe40000001203 */
[-C--:B------:R-:W-:Y:S02]  /*23820*/  SHF.L.U32 R5, R5, R18.reuse, RZ ;  /* 0x0000001205057219 */ /* 0x080fe400000006ff */
[-C--:B------:R-:W-:Y:S01]  /*23830*/  SHF.R.U32.HI R3, RZ, R18.reuse, R3 ;  /* 0x00000012ff037219 */ /* 0x080fe20000011603 */
[----:B------:R-:W-:Y:S01]  /*23840*/  IMAD.MOV.U32 R2, RZ, RZ, R11 ;  /* 0x000000ffff027224 */ /* 0x000fe200078e000b */
[----:B------:R-:W-:Y:S01]  /*23850*/  SHF.L.U32 R40, R7, R18, RZ ;  /* 0x0000001207287219 */ /* 0x000fe200000006ff */
[----:B------:R-:W2:Y:S01]  /*23860*/  LDC R23, c[0x0][0x638] ;  /* 0x00018e00ff177b82 */ /* 0x000ea20000000800 */
[----:B------:R-:W-:-:S07]  /*23870*/  LOP3.LUT R19, RZ, R5, RZ, 0x33, !PT ;  /* 0x00000005ff137212 */ /* 0x000fce00078e33ff */
[----:B------:R-:W0:Y:S01]  /*23880*/  LDC R24, c[0x0][0x610] ;  /* 0x00018400ff187b82 */ /* 0x000e220000000800 */
[----:B----4-:R-:W-:Y:S05]  /*23890*/  @!P0 BRA `(.L_x_548) ;  /* 0x0000000000288947 */ /* 0x010fea0003800000 */
[----:B-1----:R-:W1:Y:S02]  /*238a0*/  LDC R0, c[0x0][0x64c] ;  /* 0x00019300ff007b82 */ /* 0x002e640000000800 */
[----:B-1----:R-:W-:-:S05]  /*238b0*/  IADD3 R7, P0, R11, R0, RZ ;  /* 0x000000000b077210 */ /* 0x002fca0007f1e0ff */
        /* <DEDUP_REMOVED lines=8> */
.L_x_548:
[----:B01----:R-:W-:Y:S01]  /*23940*/  SHF.R.U64 R0, R2, R22, R3 ;  /* 0x0000001602007219 */ /* 0x003fe20000001203 */
[----:B------:R-:W-:Y:S01]  /*23950*/  VIADD R5, R16, 0xffffffff ;  /* 0xffffffff10057836 */ /* 0x000fe20000000000 */
[----:B------:R-:W-:Y:S01]  /*23960*/  LOP3.LUT R3, R8, R19, RZ, 0xc0, !PT ;  /* 0x0000001308037212 */ /* 0x000fe200078ec0ff */
[----:B------:R-:W-:Y:S02]  /*23970*/  IMAD.MOV R13, RZ, RZ, -R13 ;  /* 0x000000ffff0d7224 */ /* 0x000fe400078e0a0d */
[----:B------:R-:W-:Y:S02]  /*23980*/  IMAD.MOV R2, RZ, RZ, -R0 ;  /* 0x000000ffff027224 */ /* 0x000fe400078e0a00 */
[----:B------:R-:W-:Y:S01]  /*23990*/  IMAD R40, R40, R0, R3 ;  /* 0x0000000028287224 */ /* 0x000fe200078e0203 */
[----:B------:R-:W-:Y:S01]  /*239a0*/  LOP3.LUT R3, R10, R5, RZ, 0xc0, !PT ;  /* 0x000000050a037212 */ /* 0x000fe200078ec0ff */
[----:B---3--:R-:W-:Y:S02]  /*239b0*/  @P4 IMAD R17, R15, R13, R12 ;  /* 0x0000000d0f114224 */ /* 0x008fe400078e020c */
[----:B--2---:R-:W-:-:S02]  /*239c0*/  IMAD R0, R2, R23, R11 ;  /* 0x0000001702007224 */ /* 0x004fc400078e020b */
[----:B------:R-:W-:Y:S02]  /*239d0*/  IMAD.MOV.U32 R2, RZ, RZ, 0x1 ;  /* 0x00000001ff027424 */ /* 0x000fe400078e00ff */
[----:B------:R-:W-:Y:S02]  /*239e0*/  IMAD R40, R40, R24, R17 ;  /* 0x0000001828287224 */ /* 0x000fe400078e0211 */
[----:B------:R-:W-:Y:S01]  /*239f0*/  IMAD R3, R0, R16, R3 ;  /* 0x0000001000037224 */ /* 0x000fe200078e0203 */
[----:B------:R-:W-:-:S04]  /*23a00*/  PRMT R0, R2, 0x7610, R0 ;  /* 0x0000761002007816 */ /* 0x000fc80000000000 */
[----:B------:R-:W-:Y:S02]  /*23a10*/  SEL R2, R3, R40, !P4 ;  /* 0x0000002803027207 */ /* 0x000fe40006000000 */
[----:B------:R-:W-:-:S03]  /*23a20*/  SEL R40, R40, R3, !P4 ;  /* 0x0000000328287207 */ /* 0x000fc60006000000 */
[----:B------:R2:W-:Y:S04]  /*23a30*/  STL [R1+0x45c], R2 ;  /* 0x00045c0201007387 */ /* 0x0005e80000100800 */
.L_x_546:
[----:B------:R3:W-:Y:S01]  /*23a40*/  STL [R1+0x460], R40 ;  /* 0x0004602801007387 */ /* 0x0007e20000100800 */
[----:B------:R-:W-:-:S13]  /*23a50*/  LOP3.LUT P0, RZ, R0, 0xff, RZ, 0xc0, !PT ;  /* 0x000000ff00ff7812 */ /* 0x000fda000780c0ff */
[----:B---3--:R-:W-:Y:S05]  /*23a60*/  @P0 BRA `(.L_x_549) ;  /* 0xfffffdd400880947 */ /* 0x008fea000383ffff */
[----:B------:R-:W-:Y:S05]  /*23a70*/  EXIT ;  /* 0x000000000000794d */ /* 0x000fea0003800000 */
.L_x_3:
[----:B------:R-:W2:Y:S01]  /*23a80*/  LDL R18, [R1+0x458] ;  /* 0x0004580001127983 */ /* 0x000ea20000100800 */
[----:B------:R-:W-:-:S03]  /*23a90*/  ULDC.64 UR4, c[0x0][0x650] ;  /* 0x0001940000047ab9 */ /* 0x000fc60000000a00 */
[----:B------:R-:W3:Y:S01]  /*23aa0*/  LDL R19, [R1+0x454] ;  /* 0x0004540001137983 */ /* 0x000ee20000100800 */
[----:B------:R-:W-:Y:S01]  /*23ab0*/  PRMT R0, RZ, 0x7610, R0 ;  /* 0x00007610ff007816 */ /* 0x000fe20000000000 */
[----:B------:R-:W-:Y:S02]  /*23ac0*/  IMAD.MOV.U32 R5, RZ, RZ, -0x1 ;  /* 0xffffffffff057424 */ /* 0x000fe400078e00ff */
[----:B------:R-:W-:Y:S02]  /*23ad0*/  IMAD.MOV.U32 R4, RZ, RZ, -0x1 ;  /* 0xffffffffff047424 */ /* 0x000fe400078e00ff */
[----:B------:R-:W-:Y:S01]  /*23ae0*/  IMAD.MOV.U32 R10, RZ, RZ, -0x1 ;  /* 0xffffffffff0a7424 */ /* 0x000fe200078e00ff */
[----:B--2---:R-:W-:-:S04]  /*23af0*/  ISETP.GE.U32.AND P0, PT, R18, UR4, PT ;  /* 0x0000000412007c0c */ /* 0x004fc8000bf06070 */
[----:B---3--:R-:W-:-:S13]  /*23b00*/  ISETP.GE.U32.AND.EX P0, PT, R19, UR5, PT, P0 ;  /* 0x0000000513007c0c */ /* 0x008fda000bf06100 */
[----:B------:R-:W-:Y:S05]  /*23b10*/  @P0 BRA `(.L_x_550) ;  /* 0x0000000400600947 */ /* 0x000fea0003800000 */
[----:B------:R-:W0:Y:S01]  /*23b20*/  LDC.64 R12, c[0x0][0x628] ;  /* 0x00018a00ff0c7b82 */ /* 0x000e220000000a00 */
[----:B------:R-:W-:Y:S02]  /*23b30*/  IMAD.MOV.U32 R8, RZ, RZ, R18 ;  /* 0x000000ffff087224 */ /* 0x000fe400078e0012 */
[----:B------:R-:W-:-:S05]  /*23b40*/  IMAD.MOV.U32 R9, RZ, RZ, R19 ;  /* 0x000000ffff097224 */ /* 0x000fca00078e0013 */
[----:B------:R-:W1:Y:S08]  /*23b50*/  LDC R14, c[0x0][0x630] ;  /* 0x00018c00ff0e7b82 */ /* 0x000e700000000800 */
[----:B------:R-:W2:Y:S01]  /*23b60*/  LDC.64 R16, c[0x0][0x620] ;  /* 0x00018800ff107b82 */ /* 0x000ea20000000a00 */
[----:B0-----:R-:W-:-:S04]  /*23b70*/  ISETP.NE.U32.AND P0, PT, R12, RZ, PT ;  /* 0x000000ff0c00720c */ /* 0x001fc80003f05070 */
[----:B------:R-:W-:-:S13]  /*23b80*/  ISETP.NE.AND.EX P0, PT, R13, RZ, PT, P0 ;  /* 0x000000ff0d00720c */ /* 0x000fda0003f05300 */
[----:B-12---:R-:W-:Y:S05]  /*23b90*/  @!P0 BRA `(.L_x_551) ;  /* 0x0000000000288947 */ /* 0x006fea0003800000 */
[----:B------:R-:W0:Y:S02]  /*23ba0*/  LDC R0, c[0x0][0x634] ;  /* 0x00018d00ff007b82 */ /* 0x000e240000000800 */
[----:B0-----:R-:W-:-:S05]  /*23bb0*/  IADD3 R9, P0, R18, R0, RZ ;  /* 0x0000000012097210 */ /* 0x001fca0007f1e0ff */
        /* <DEDUP_REMOVED lines=8> */
.L_x_551:
[-CC-:B------:R-:W-:Y:S01]  /*23c40*/  SHF.R.U64 R10, R8, R14.reuse, R9.reuse ;  /* 0x0000000e080a7219 */ /* 0x180fe20000001209 */
[----:B------:R-:W0:Y:S01]  /*23c50*/  LDC R6, c[0x0][0x618] ;  /* 0x00018600ff067b82 */ /* 0x000e220000000800 */
[----:B------:R-:W-:Y:S01]  /*23c60*/  SHF.R.U32.HI R0, RZ, R14, R9 ;  /* 0x0000000eff007219 */ /* 0x000fe20000011609 */
[----:B------:R-:W-:Y:S01]  /*23c70*/  ULDC UR4, c[0x0][0x150] ;  /* 0x0000540000047ab9 */ /* 0x000fe20000000800 */
[----:B------:R-:W-:Y:S01]  /*23c80*/  IADD3 R3, P0, RZ, -R10, RZ ;  /* 0x8000000aff037210 */ /* 0x000fe20007f1e0ff */
[----:B------:R-:W-:Y:S01]  /*23c90*/  IMAD.MOV.U32 R4, RZ, RZ, R18 ;  /* 0x000000ffff047224 */ /* 0x000fe200078e0012 */
[----:B------:R-:W-:Y:S01]  /*23ca0*/  I2FP.F32.U32 R8, R2 ;  /* 0x0000000200087245 */ /* 0x000fe20000201000 */
[----:B------:R-:W-:Y:S02]  /*23cb0*/  IMAD.MOV.U32 R5, RZ, RZ, R19 ;  /* 0x000000ffff057224 */ /* 0x000fe400078e0013 */
[----:B------:R-:W1:Y:S01]  /*23cc0*/  LDC.64 R20, c[0x0][0x640] ;  /* 0x00019000ff147b82 */ /* 0x000e620000000a00 */
[----:B------:R-:W-:-:S02]  /*23cd0*/  IMAD.X R7, RZ, RZ, ~R0, P0 ;  /* 0x000000ffff077224 */ /* 0x000fc400000e0e00 */
[----:B------:R-:W-:Y:S01]  /*23ce0*/  FMUL R9, R8, UR4 ;  /* 0x0000000408097c20 */ /* 0x000fe20008400000 */
[----:B------:R-:W-:Y:S01]  /*23cf0*/  IMAD.WIDE.U32 R4, R3, R16, R4 ;  /* 0x0000001003047225 */ /* 0x000fe200078e0004 */
[----:B------:R-:W-:-:S03]  /*23d00*/  ULDC UR4, c[0x0][0x154] ;  /* 0x0000550000047ab9 */ /* 0x000fc60000000800 */
[----:B------:R-:W-:Y:S01]  /*23d10*/  IMAD R0, R7, R16, RZ ;  /* 0x0000001007007224 */ /* 0x000fe200078e02ff */
[----:B------:R-:W2:Y:S01]  /*23d20*/  LDC R13, c[0x0][0x144] ;  /* 0x00005100ff0d7b82 */ /* 0x000ea20000000800 */
[----:B------:R-:W3:Y:S02]  /*23d30*/  F2I.U32.TRUNC.NTZ R9, R9 ;  /* 0x0000000900097305 */ /* 0x000ee4000020f000 */
[----:B------:R-:W-:-:S04]  /*23d40*/  IMAD R3, R3, R17, R0 ;  /* 0x0000001103037224 */ /* 0x000fc800078e0200 */
[----:B------:R-:W-:Y:S01]  /*23d50*/  IMAD.IADD R3, R5, 0x1, R3 ;  /* 0x0000000105037824 */ /* 0x000fe200078e0203 */
[----:B------:R-:W4:Y:S04]  /*23d60*/  LDC R12, c[0x0][0x608] ;  /* 0x00018200ff0c7b82 */ /* 0x000f280000000800 */
[-C--:B0-----:R-:W-:Y:S02]  /*23d70*/  SHF.R.U64 R8, R4, R6.reuse, R3 ;  /* 0x0000000604087219 */ /* 0x081fe40000001203 */
[----:B------:R-:W-:Y:S02]  /*23d80*/  I2FP.F32.U32 R4, R11 ;  /* 0x0000000b00047245 */ /* 0x000fe40000201000 */
[----:B------:R-:W0:Y:S01]  /*23d90*/  LDC R7, c[0x0][0x658] ;  /* 0x00019600ff077b82 */ /* 0x000e220000000800 */
[----:B-1----:R-:W-:Y:S01]  /*23da0*/  ISETP.NE.U32.AND P0, PT, R20, RZ, PT ;  /* 0x000000ff1400720c */ /* 0x002fe20003f05070 */
[----:B---3--:R-:W-:Y:S01]  /*23db0*/  IMAD.MOV R0, RZ, RZ, -R9 ;  /* 0x000000ffff007224 */ /* 0x008fe200078e0a09 */
[----:B------:R-:W-:Y:S01]  /*23dc0*/  SHF.R.U32.HI R3, RZ, R6, R3 ;  /* 0x00000006ff037219 */ /* 0x000fe20000011603 */
[----:B------:R-:W-:Y:S01]  /*23dd0*/  FMUL R4, R4, UR4 ;  /* 0x0000000404047c20 */ /* 0x000fe20008400000 */
[----:B------:R-:W-:Y:S01]  /*23de0*/  ISETP.NE.AND.EX P0, PT, R21, RZ, PT, P0 ;  /* 0x000000ff1500720c */ /* 0x000fe20003f05300 */
[----:B------:R-:W-:-:S02]  /*23df0*/  IMAD.MOV.U32 R6, RZ, RZ, -0x1 ;  /* 0xffffffffff067424 */ /* 0x000fc400078e00ff */
[----:B------:R-:W1:Y:S01]  /*23e00*/  LDC R14, c[0x0][0x148] ;  /* 0x00005200ff0e7b82 */ /* 0x000e620000000800 */
[----:B--2---:R-:W-:Y:S02]  /*23e10*/  IMAD R18, R13, R0, R2 ;  /* 0x000000000d127224 */ /* 0x004fe400078e0202 */
[----:B------:R-:W-:-:S05]  /*23e20*/  IMAD.MOV.U32 R2, RZ, RZ, 0x1 ;  /* 0x00000001ff027424 */ /* 0x000fca00078e00ff */
[----:B------:R-:W2:Y:S01]  /*23e30*/  LDC R16, c[0x0][0x600] ;  /* 0x00018000ff107b82 */ /* 0x000ea20000000800 */
[-CC-:B----4-:R-:W-:Y:S02]  /*23e40*/  SHF.R.U64 R13, R8, R12.reuse, R3.reuse ;  /* 0x0000000c080d7219 */ /* 0x190fe40000001203 */
[----:B------:R-:W-:Y:S02]  /*23e50*/  SHF.R.U32.HI R0, RZ, R12, R3 ;  /* 0x0000000cff007219 */ /* 0x000fe40000011603 */
[----:B------:R3:W4:Y:S03]  /*23e60*/  F2I.U32.TRUNC.NTZ R12, R4 ;  /* 0x00000004000c7305 */ /* 0x000726000020f000 */
[----:B------:R-:W1:Y:S01]  /*23e70*/  LDC R17, c[0x0][0x648] ;  /* 0x00019200ff117b82 */ /* 0x000e620000000800 */
[-C--:B0-----:R-:W-:Y:S02]  /*23e80*/  SHF.R.U64 R15, R13, R7.reuse, R0 ;  /* 0x000000070d0f7219 */ /* 0x081fe40000001200 */
[----:B------:R-:W-:-:S02]  /*23e90*/  SHF.L.U32 R6, R6, R7, RZ ;  /* 0x0000000706067219 */ /* 0x000fc400000006ff */
[-C--:B------:R-:W-:Y:S01]  /*23ea0*/  SHF.L.U32 R22, R2, R7.reuse, RZ ;  /* 0x0000000702167219 */ /* 0x080fe200000006ff */
[----:B------:R-:W-:Y:S01]  /*23eb0*/  IMAD.MOV.U32 R2, RZ, RZ, R15 ;  /* 0x000000ffff027224 */ /* 0x000fe200078e000f */
[----:B------:R-:W-:Y:S01]  /*23ec0*/  SHF.R.U32.HI R3, RZ, R7, R0 ;  /* 0x00000007ff037219 */ /* 0x000fe20000011600 */
[----:B------:R-:W0:Y:S01]  /*23ed0*/  LDC R19, c[0x0][0x638] ;  /* 0x00018e00ff137b82 */ /* 0x000e220000000800 */
[----:B------:R-:W-:-:S07]  /*23ee0*/  LOP3.LUT R24, RZ, R6, RZ, 0x33, !PT ;  /* 0x00000006ff187212 */ /* 0x000fce00078e33ff */
        /* <DEDUP_REMOVED lines=12> */
.L_x_552:
[----:B-1----:R-:W-:Y:S01]  /*23fb0*/  SHF.R.U64 R3, R2, R17, R3 ;  /* 0x0000001102037219 */ /* 0x002fe20000001203 */
[----:B--2---:R-:W-:Y:S01]  /*23fc0*/  VIADD R7, R16, 0xffffffff ;  /* 0xffffffff10077836 */ /* 0x004fe20000000000 */
[----:B------:R-:W-:Y:S01]  /*23fd0*/  LOP3.LUT R0, R13, R24, RZ, 0xc0, !PT ;  /* 0x000000180d007212 */ /* 0x000fe200078ec0ff */
[----:B------:R-:W-:Y:S02]  /*23fe0*/  IMAD.MOV R12, RZ, RZ, -R12 ;  /* 0x000000ffff0c7224 */ /* 0x000fe400078e0a0c */
[----:B------:R-:W-:Y:S02]  /*23ff0*/  IMAD.MOV R2, RZ, RZ, -R3 ;  /* 0x000000ffff027224 */ /* 0x000fe400078e0a03 */
[----:B------:R-:W-:Y:S01]  /*24000*/  IMAD R5, R22, R3, R0 ;  /* 0x0000000316057224 */ /* 0x000fe200078e0200 */
[----:B------:R-:W-:Y:S01]  /*24010*/  LOP3.LUT R3, R8, R7, RZ, 0xc0, !PT ;  /* 0x0000000708037212 */ /* 0x000fe200078ec0ff */
[----:B------:R-:W-:Y:S02]  /*24020*/  @P4 IMAD R18, R14, R12, R11 ;  /* 0x0000000c0e124224 */ /* 0x000fe400078e020b */
[----:B0-----:R-:W-:-:S02]  /*24030*/  IMAD R0, R2, R19, R15 ;  /* 0x0000001302007224 */ /* 0x001fc400078e020f */
[----:B------:R-:W-:Y:S02]  /*24040*/  IMAD.MOV.U32 R4, RZ, RZ, 0x1 ;  /* 0x00000001ff047424 */ /* 0x000fe400078e00ff */
[----:B------:R-:W-:Y:S02]  /*24050*/  IMAD R5, R5, R23, R18 ;  /* 0x0000001705057224 */ /* 0x000fe400078e0212 */
[----:B------:R-:W-:Y:S01]  /*24060*/  IMAD R2, R0, R16, R3 ;  /* 0x0000001000027224 */ /* 0x000fe200078e0203 */
[----:B------:R-:W-:-:S04]  /*24070*/  PRMT R0, R4, 0x7610, R0 ;  /* 0x0000761004007816 */ /* 0x000fc80000000000 */
[----:B------:R-:W-:Y:S02]  /*24080*/  SEL R4, R2, R5, !P4 ;  /* 0x0000000502047207 */ /* 0x000fe40006000000 */
[----:B------:R-:W-:-:S07]  /*24090*/  SEL R5, R5, R2, !P4 ;  /* 0x0000000205057207 */ /* 0x000fce0006000000 */
.L_x_550:
[----:B------:R-:W-:-:S08]  /*240a0*/  NOP ;  /* 0x0000000000007918 */ /* 0x000fd00000000000 */
[----:B------:R-:W0:-:S00]  /*240b0*/  USETMAXREG.DEALLOC.CTAPOOL 0x18 ;  /* 0x00000018000079c8 */ /* 0x000e0000080e0500 */
[----:B------:R-:W-:-:S13]  /*240c0*/  ISETP.NE.AND P0, PT, RZ, UR8, PT ;  /* 0x00000008ff007c0c */ /* 0x000fda000bf05270 */
[----:B------:R-:W-:Y:S05]  /*240d0*/  @P0 EXIT ;  /* 0x000000000000094d */ /* 0x000fea0003800000 */
[----:B0-----:R-:W-:Y:S01]  /*240e0*/  LOP3.LUT P0, RZ, R0, 0xff, RZ, 0xc0, !PT ;  /* 0x000000ff00ff7812 */ /* 0x001fe2000780c0ff */
[----:B------:R-:W-:Y:S02]  /*240f0*/  IMAD.MOV.U32 R6, RZ, RZ, 0x1 ;  /* 0x00000001ff067424 */ /* 0x000fe400078e00ff */
[----:B------:R-:W-:-:S10]  /*24100*/  IMAD.MOV.U32 R7, RZ, RZ, RZ ;  /* 0x000000ffff077224 */ /* 0x000fd400078e00ff */
[----:B------:R-:W-:Y:S05]  /*24110*/  @!P0 BRA `(.L_x_553) ;  /* 0x0000000c00488947 */ /* 0x000fea0003800000 */
[----:B------:R-:W0:Y:S01]  /*24120*/  LDC R0, c[0x0][0x28c] ;  /* 0x0000a300ff007b82 */ /* 0x000e220000000800 */
[----:B------:R-:W1:Y:S01]  /*24130*/  S2R R2, SR_TID.X ;  /* 0x0000000000027919 */ /* 0x000e620000002100 */
[----:B------:R-:W-:Y:S01]  /*24140*/  ULDC UR5, c[0x0][0x658] ;  /* 0x0001960000057ab9 */ /* 0x000fe20000000800 */
[----:B------:R-:W-:Y:S01]  /*24150*/  UMOV UR7, 0xffffffff ;  /* 0xffffffff00077882 */ /* 0x000fe20000000000 */
[----:B------:R-:W-:Y:S01]  /*24160*/  ULDC UR6, c[0x0][0xc] ;  /* 0x0000030000067ab9 */ /* 0x000fe20000000800 */
[----:B------:R-:W-:Y:S01]  /*24170*/  USHF.L.U32 UR8, UR7, UR5, URZ ;  /* 0x0000000507087299 */ /* 0x000fe2000800063f */
[----:B------:R-:W-:Y:S01]  /*24180*/  BSSY B0, `(.L_x_553) ;  /* 0x00000cb000007945 */ /* 0x000fe20003800000 */
[----:B------:R-:W-:Y:S01]  /*24190*/  UMOV UR9, 0x1 ;  /* 0x0000000100097882 */ /* 0x000fe20000000000 */
[----:B------:R-:W-:Y:S01]  /*241a0*/  ULDC UR7, c[0x0][0x10] ;  /* 0x0000040000077ab9 */ /* 0x000fe20000000800 */
[----:B------:R-:W-:Y:S01]  /*241b0*/  USHF.L.U32 UR18, UR9, UR5, URZ ;  /* 0x0000000509127299 */ /* 0x000fe2000800063f */
[----:B------:R-:W-:Y:S01]  /*241c0*/  IMAD.MOV.U32 R9, RZ, RZ, 0x1 ;  /* 0x00000001ff097424 */ /* 0x000fe200078e00ff */
[----:B------:R-:W-:Y:S01]  /*241d0*/  UIMAD.WIDE.U32 UR6, UR6, UR7, URZ ;  /* 0x00000007060672a5 */ /* 0x000fe2000f8e003f */
[----:B------:R-:W-:Y:S01]  /*241e0*/  IMAD.MOV.U32 R6, RZ, RZ, 0x1 ;  /* 0x00000001ff067424 */ /* 0x000fe200078e00ff */
[----:B------:R-:W-:Y:S01]  /*241f0*/  ULDC UR5, c[0x0][0x14] ;  /* 0x0000050000057ab9 */ /* 0x000fe20000000800 */
[----:B------:R-:W-:Y:S01]  /*24200*/  IMAD.MOV.U32 R7, RZ, RZ, RZ ;  /* 0x000000ffff077224 */ /* 0x000fe200078e00ff */
[----:B------:R-:W-:-:S02]  /*24210*/  UIMAD.WIDE.U32 UR20, UR6, UR5, URZ ;  /* 0x00000005061472a5 */ /* 0x000fc4000f8e003f */
[----:B------:R-:W-:Y:S01]  /*24220*/  UIMAD UR16, UR7, UR5, URZ ;  /* 0x00000005071072a4 */ /* 0x000fe2000f8e023f */
[----:B------:R-:W-:Y:S01]  /*24230*/  ULDC UR4, c[0x0][0x600] ;  /* 0x0001800000047ab9 */ /* 0x000fe20000000800 */
[----:B------:R-:W-:Y:S02]  /*24240*/  ULOP3.LUT UR24, UR13, 0x2, URZ, 0xfc, !UPT ;  /* 0x000000020d187892 */ /* 0x000fe4000f8efc3f */
[----:B------:R-:W-:Y:S01]  /*24250*/  UIADD3 UR4, UR4, -0x1, URZ ;  /* 0xffffffff04047890 */ /* 0x000fe2000fffe03f */
[----:B0-----:R-:W-:Y:S01]  /*24260*/  VIADD R0, R0, 0x3f ;  /* 0x0000003f00007836 */ /* 0x001fe20000000000 */
[----:B------:R-:W-:Y:S02]  /*24270*/  ULOP3.LUT UR17, URZ, UR8, URZ, 0x33, !UPT ;  /* 0x000000083f117292 */ /* 0x000fe4000f8e333f */
[----:B------:R-:W-:Y:S02]  /*24280*/  UIADD3 UR16, UR21, UR16, URZ ;  /* 0x0000001015107290 */ /* 0x000fe4000fffe03f */
[----:B------:R-:W-:Y:S01]  /*24290*/  SHF.R.S32.HI R3, RZ, 0x1f, R0 ;  /* 0x0000001fff037819 */ /* 0x000fe20000011400 */
[----:B------:R-:W-:-:S03]  /*242a0*/  ULDC.64 UR22, c[0x0][0x198] ;  /* 0x0000660000167ab9 */ /* 0x000fc60000000a00 */
[----:B------:R-:W-:Y:S02]  /*242b0*/  LEA.HI R0, R3, R0, RZ, 0x6 ;  /* 0x0000000003007211 */ /* 0x000fe400078f30ff */
[C---:B-1----:R-:W-:Y:S02]  /*242c0*/  LOP3.LUT P2, RZ, R2.reuse, 0x7f, RZ, 0xc0, !PT ;  /* 0x0000007f02ff7812 */ /* 0x042fe4000784c0ff */
[----:B------:R-:W-:Y:S02]  /*242d0*/  SHF.R.S32.HI R0, RZ, 0x6, R0 ;  /* 0x00000006ff007819 */ /* 0x000fe40000011400 */
[----:B------:R-:W-:-:S03]  /*242e0*/  LOP3.LUT P0, RZ, R2, 0x1f, RZ, 0xc0, !PT ;  /* 0x0000001f02ff7812 */ /* 0x000fc6000780c0ff */
[----:B------:R-:W-:Y:S01]  /*242f0*/  VIADD R14, R0, 0x1 ;  /* 0x00000001000e7836 */ /* 0x000fe20000000000 */
[----:B------:R-:W-:-:S13]  /*24300*/  PLOP3.LUT P0, PT, P0, P2, PT, 0x8a, 0x0 ;  /* 0x000000000000781c */ /* 0x000fda0000705172 */
.L_x_565:
[----:B------:R-:W-:-:S03]  /*24310*/  UMOV UR5, 0xffffffff ;  /* 0xffffffff00057882 */ /* 0x000fc60000000000 */
[----:B------:R-:W-:Y:S05]  /*24320*/  BRA.DIV UR5, `(.L_x_554) ;  /* 0x00000012052c7947 */ /* 0x000fea000b800000 */
[----:B------:R-:W-:-:S13]  /*24330*/  ELECT P1, URZ, PT ;  /* 0x00000000003f782f */ /* 0x000fda0003820000 */
.L_x_579:
[----:B------:R-:W0:Y:S01]  /*24340*/  LDC R2, c[0x0][0x28c] ;  /* 0x0000a300ff027b82 */ /* 0x000e220000000800 */
[----:B------:R-:W-:Y:S01]  /*24350*/  BSSY B1, `(.L_x_555) ;  /* 0x0000035000017945 */ /* 0x000fe20003800000 */
[----:B0-----:R-:W-:-:S13]  /*24360*/  ISETP.LT.OR P1, PT, R2, 0x1, !P1 ;  /* 0x000000010200780c */ /* 0x001fda0004f21670 */
[----:B------:R-:W-:Y:S05]  /*24370*/  @P1 BRA `(.L_x_556) ;  /* 0x0000000000c81947 */ /* 0x000fea0003800000 */
[----:B------:R-:W-:Y:S02]  /*24380*/  IMAD.SHL.U32 R4, R4, 0x100, RZ ;  /* 0x0000010004047824 */ /* 0x000fe400078e00ff */
[----:B------:R-:W-:Y:S02]  /*24390*/  IMAD.SHL.U32 R5, R5, 0x100, RZ ;  /* 0x0000010005057824 */ /* 0x000fe400078e00ff */
[----:B------:R-:W-:Y:S02]  /*243a0*/  IMAD.MOV.U32 R13, RZ, RZ, RZ ;  /* 0x000000ffff0d7224 */ /* 0x000fe400078e00ff */
[----:B------:R-:W-:Y:S02]  /*243b0*/  IMAD.MOV.U32 R3, RZ, RZ, R14 ;  /* 0x000000ffff037224 */ /* 0x000fe400078e000e */
[----:B------:R-:W-:Y:S02]  /*243c0*/  IMAD.MOV.U32 R2, RZ, RZ, R6 ;  /* 0x000000ffff027224 */ /* 0x000fe400078e0006 */
[----:B------:R-:W-:-:S07]  /*243d0*/  IMAD.MOV.U32 R8, RZ, RZ, R7 ;  /* 0x000000ffff087224 */ /* 0x000fce00078e0007 */
.L_x_560:
[----:B------:R-:W0:Y:S01]  /*243e0*/  S2R R12, SR_CgaCtaId ;  /* 0x00000000000c7919 */ /* 0x000e220000008800 */
[----:B------:R-:W-:-:S04]  /*243f0*/  MOV R11, 0x400 ;  /* 0x00000400000b7802 */ /* 0x000fc80000000f00 */
[----:B0-----:R-:W-:Y:S02]  /*24400*/  LEA R15, R12, R11, 0x18 ;  /* 0x0000000b0c0f7211 */ /* 0x001fe400078ec0ff */
[----:B------:R-:W-:Y:S01]  /*24410*/  SHF.L.U32 R11, R2, 0x1f, RZ ;  /* 0x0000001f020b7819 */ /* 0x000fe200000006ff */
[----:B------:R-:W0:Y:S02]  /*24420*/  @!P2 LDC R12, c[0x0][0x500] ;  /* 0x00014000ff0cab82 */ /* 0x000e240000000800 */
[----:B------:R-:W-:-:S04]  /*24430*/  IMAD R16, R8, 0x8, R15 ;  /* 0x0000000808107824 */ /* 0x000fc800078e020f */
[----:B------:R-:W1:Y:S02]  /*24440*/  SYNCS.PHASECHK.TRANS64.TRYWAIT P1, [R16+URZ+0x38], R11 ;  /* 0x0000380b100075a7 */ /* 0x000e64000802017f */
[----:B-1----:R-:W-:Y:S05]  /*24450*/  @!P1 BRA `(.L_x_557) ;  /* 0x0000001000009947 */ /* 0x002fea0003800000 */
.L_x_580:
[----:B------:R-:W-:Y:S01]  /*24460*/  UPRMT UR5, UR24, 0x9910, URZ ;  /* 0x0000991018057896 */ /* 0x000fe2000800003f */
[----:B0-----:R0:W-:Y:S03]  /*24470*/  @!P2 SYNCS.ARRIVE.TRANS64 RZ, [R16+URZ], R12 ;  /* 0x0000000c10ffa9a7 */ /* 0x0011e6000800003f */
[----:B------:R-:W-:-:S06]  /*24480*/  UISETP.NE.AND UP0, UPT, UR5, 0x2, UPT ;  /* 0x000000020500788c */ /* 0x000fcc000bf05270 */
[----:B------:R-:W-:-:S13]  /*24490*/  PLOP3.LUT P1, PT, PT, PT, UP0, 0x80, 0x0 ;  /* 0x000000000000781c */ /* 0x000fda0003f2f008 */
[----:B0-----:R-:W-:Y:S05]  /*244a0*/  @P1 BRA `(.L_x_558) ;  /* 0x0000000000041947 */ /* 0x001fea0003800000 */
[----:B------:R-:W-:Y:S01]  /*244b0*/  BPT.TRAP 0x1 ;  /* 0x000000040000795c */ /* 0x000fe20000300000 */
.L_x_558:
[----:B------:R-:W-:Y:S05]  /*244c0*/  @P0 BRA `(.L_x_559) ;  /* 0x0000000000040947 */ /* 0x000fea0003800000 */
[----:B------:R-:W-:Y:S01]  /*244d0*/  BPT.TRAP 0x1 ;  /* 0x000000040000795c */ /* 0x000fe20000300000 */
.L_x_559:
[----:B------:R-:W-:Y:S01]  /*244e0*/  IMAD R15, R8, 0x4000, R15 ;  /* 0x00004000080f7824 */ /* 0x000fe200078e020f */
[----:B------:R-:W-:Y:S01]  /*244f0*/  R2UR UR9, R16 ;  /* 0x00000000100972ca */ /* 0x000fe200000e0000 */
[----:B------:R-:W-:Y:S01]  /*24500*/  VIADD R3, R3, 0xffffffff ;  /* 0xffffffff03037836 */ /* 0x000fe20000000000 */
[----:B------:R-:W-:Y:S01]  /*24510*/  UIADD3 UR6, UP0, UR22, 0xf0, URZ ;  /* 0x000000f016067890 */ /* 0x000fe2000ff1e03f */
[----:B------:R-:W-:Y:S01]  /*24520*/  R2UR UR11, R5 ;  /* 0x00000000050b72ca */ /* 0x000fe200000e0000 */
[----:B------:R-:W-:Y:S01]  /*24530*/  UIADD3 UR26, UP1, UR22, 0x1f0, URZ ;  /* 0x000001f0161a7890 */ /* 0x000fe2000ff3e03f */
[----:B------:R-:W-:Y:S01]  /*24540*/  R2UR UR5, R15 ;  /* 0x000000000f0572ca */ /* 0x000fe200000e0000 */
[----:B------:R-:W-:Y:S01]  /*24550*/  UIADD3.X UR7, URZ, UR23, URZ, UP0, !UPT ;  /* 0x000000173f077290 */ /* 0x000fe200087fe43f */
[----:B------:R-:W-:Y:S01]  /*24560*/  R2UR UR10, R13 ;  /* 0x000000000d0a72ca */ /* 0x000fe200000e0000 */
[----:B------:R-:W-:Y:S01]  /*24570*/  VIADD R8, R8, 0x1 ;  /* 0x0000000108087836 */ /* 0x000fe20000000000 */
[----:B------:R-:W-:Y:S01]  /*24580*/  R2UR UR12, R10 ;  /* 0x000000000a0c72ca */ /* 0x000fe200000e0000 */
[----:B------:R-:W-:Y:S01]  /*24590*/  UIADD3.X UR27, URZ, UR23, URZ, UP1, !UPT ;  /* 0x000000173f1b7290 */ /* 0x000fe20008ffe43f */
[----:B------:R-:W-:Y:S01]  /*245a0*/  R2UR UR19, R4 ;  /* 0x00000000041372ca */ /* 0x000fe200000e0000 */
[----:B------:R-:W-:Y:S01]  /*245b0*/  UMOV UR14, 0x0 ;  /* 0x00000000000e7882 */ /* 0x000fe20000000000 */
[----:B------:R-:W-:Y:S01]  /*245c0*/  ISETP.GT.AND P3, PT, R3, 0x1, PT ;  /* 0x000000010300780c */ /* 0x000fe20003f64270 */
[----:B------:R-:W-:Y:S01]  /*245d0*/  UMOV UR15, 0x10000000 ;  /* 0x10000000000f7882 */ /* 0x000fe20000000000 */
[----:B------:R-:W-:Y:S01]  /*245e0*/  ISETP.NE.AND P1, PT, R8, 0x7, PT ;  /* 0x000000070800780c */ /* 0x000fe20003f25270 */
[----:B------:R-:W-:-:S02]  /*245f0*/  VIADD R13, R13, 0x40 ;  /* 0x000000400d0d7836 */ /* 0x000fc40000000000 */
[----:B------:R-:W-:Y:S01]  /*24600*/  UIADD3 UR8, UR5, 0x180, URZ ;  /* 0x0000018005087890 */ /* 0x000fe2000fffe03f */
[----:B-1----:R-:W-:Y:S01]  /*24610*/  SEL R11, RZ, 0x1, P1 ;  /* 0x00000001ff0b7807 */ /* 0x002fe20000800000 */
[----:B------:R-:W-:Y:S01]  /*24620*/  UIADD3 UR5, UR5, 0x1c180, URZ ;  /* 0x0001c18005057890 */ /* 0x000fe2000fffe03f */
[----:B------:R-:W-:Y:S02]  /*24630*/  SEL R8, R8, RZ, P1 ;  /* 0x000000ff08087207 */ /* 0x000fe40000800000 */
[----:B------:R-:W-:-:S04]  /*24640*/  LOP3.LUT R2, R2, R11, RZ, 0x3c, !PT ;  /* 0x0000000b02027212 */ /* 0x000fc800078e3cff */
[----:B------:R0:W-:Y:S02]  /*24650*/  UTMALDG.3D [UR8], [UR6], desc[UR14] ;  /* 0x00000e08060075b4 */ /* 0x0001e40008011000 */
[----:B0-----:R-:W-:Y:S01]  /*24660*/  UMOV UR8, UR5 ;  /* 0x0000000500087c82 */ /* 0x001fe20008000000 */
[----:B------:R-:W-:Y:S02]  /*24670*/  UMOV UR11, UR19 ;  /* 0x00000013000b7c82 */ /* 0x000fe40008000000 */
[----:B------:R0:W-:Y:S02]  /*24680*/  UTMALDG.3D [UR8], [UR26], desc[UR14] ;  /* 0x00000e081a0075b4 */ /* 0x0001e40008011000 */
[----:B0-----:R-:W-:Y:S05]  /*24690*/  @P3 BRA `(.L_x_560) ;  /* 0xfffffffc00503947 */ /* 0x001fea000383ffff */
.L_x_556:
[----:B------:R-:W-:Y:S05]  /*246a0*/  BSYNC B1 ;  /* 0x0000000000017941 */ /* 0x000fea0003800000 */
.L_x_555:
[----:B------:R-:W2:Y:S01]  /*246b0*/  LDL.LU R16, [R1+0x454] ;  /* 0x0004540001107983 */ /* 0x000ea20000300800 */
[----:B------:R-:W-:Y:S01]  /*246c0*/  LOP3.LUT P3, RZ, R9, 0xff, RZ, 0xc0, !PT ;  /* 0x000000ff09ff7812 */ /* 0x000fe2000786c0ff */
[----:B------:R-:W-:Y:S01]  /*246d0*/  IMAD.IADD R4, R0, 0x1, R7 ;  /* 0x0000000100047824 */ /* 0x000fe200078e0207 */
[----:B------:R-:W-:Y:S01]  /*246e0*/  ULDC.64 UR6, c[0x0][0x650] ;  /* 0x0001940000067ab9 */ /* 0x000fe20000000a00 */
[----:B------:R-:W3:Y:S01]  /*246f0*/  LDL.LU R15, [R1+0x458] ;  /* 0x00045800010f7983 */ /* 0x000ee20000300800 */
[----:B------:R-:W-:Y:S01]  /*24700*/  BSSY B1, `(.L_x_561) ;  /* 0x0000070000017945 */ /* 0x000fe20003800000 */
[C---:B------:R-:W-:Y:S01]  /*24710*/  IMAD.WIDE.U32 R2, R4.reuse, 0x24924925, RZ ;  /* 0x2492492504027825 */ /* 0x040fe200078e00ff */
[C---:B------:R-:W-:Y:S02]  /*24720*/  ISETP.GT.U32.AND P1, PT, R4.reuse, 0x6, PT ;  /* 0x000000060400780c */ /* 0x040fe40003f24070 */
[----:B------:R-:W-:Y:S01]  /*24730*/  PRMT R9, RZ, 0x7610, R9 ;  /* 0x00007610ff097816 */ /* 0x000fe20000000009 */
[----:B------:R-:W-:Y:S01]  /*24740*/  IMAD.IADD R2, R4, 0x1, -R3 ;  /* 0x0000000104027824 */ /* 0x000fe200078e0a03 */
[----:B------:R-:W-:Y:S01]  /*24750*/  ISETP.LT.U32.AND P1, PT, R0, 0x7, P1 ;  /* 0x000000070000780c */ /* 0x000fe20000f21070 */
[----:B------:R-:W-:-:S02]  /*24760*/  IMAD.MOV.U32 R5, RZ, RZ, -0x1 ;  /* 0xffffffffff057424 */ /* 0x000fc400078e00ff */
[----:B------:R-:W0:Y:S01]  /*24770*/  @P3 S2R R8, SR_CgaCtaId ;  /* 0x0000000000083919 */ /* 0x000e220000008800 */
[----:B------:R-:W-:Y:S01]  /*24780*/  LEA.HI R2, R2, R3, RZ, 0x1f ;  /* 0x0000000302027211 */ /* 0x000fe200078ff8ff */
[----:B------:R-:W-:Y:S01]  /*24790*/  IMAD.MOV.U32 R10, RZ, RZ, -0x1 ;  /* 0xffffffffff0a7424 */ /* 0x000fe200078e00ff */
[----:B------:R-:W-:Y:S02]  /*247a0*/  @P3 MOV R3, 0x400 ;  /* 0x0000040000033802 */ /* 0x000fe40000000f00 */
[--C-:B------:R-:W-:Y:S02]  /*247b0*/  SHF.R.U32.HI R7, RZ, 0x2, R2.reuse ;  /* 0x00000002ff077819 */ /* 0x100fe40000011602 */
[----:B------:R-:W-:Y:S02]  /*247c0*/  PRMT R2, RZ, 0x7610, R2 ;  /* 0x00007610ff027816 */ /* 0x000fe40000000002 */
[----:B0-----:R-:W-:-:S04]  /*247d0*/  @P3 LEA R3, R8, R3, 0x18 ;  /* 0x0000000308033211 */ /* 0x001fc800078ec0ff */
[----:B------:R0:W-:Y:S01]  /*247e0*/  @P3 SYNCS.ARRIVE.TRANS64.A1T0 RZ, [R3+URZ+0x88], RZ ;  /* 0x000088ff03ff39a7 */ /* 0x0001e2000810003f */
[----:B------:R-:W-:Y:S02]  /*247f0*/  ISETP.GE.U32.AND P3, PT, R0, 0x7, PT ;  /* 0x000000070000780c */ /* 0x000fe40003f66070 */
[----:B0-----:R-:W-:-:S04]  /*24800*/  SEL R3, RZ, 0x1, !P1 ;  /* 0x00000001ff037807 */ /* 0x001fc80004800000 */
[----:B------:R-:W-:-:S07]  /*24810*/  LOP3.LUT R6, R6, R3, RZ, 0x3c, !PT ;  /* 0x0000000306067212 */ /* 0x000fce00078e3cff */
[----:B------:R-:W-:Y:S01]  /*24820*/  @P3 LOP3.LUT R6, R6, 0x1, R7, 0x78, !PT ;  /* 0x0000000106063812 */ /* 0x000fe200078e7807 */
[----:B------:R-:W-:Y:S02]  /*24830*/  IMAD R7, R7, -0x7, R4 ;  /* 0xfffffff907077824 */ /* 0x000fe400078e0204 */
[----:B------:R-:W-:Y:S01]  /*24840*/  IMAD.MOV.U32 R4, RZ, RZ, -0x1 ;  /* 0xffffffffff047424 */ /* 0x000fe200078e00ff */
[----:B---3--:R-:W-:-:S04]  /*24850*/  IADD3 R15, P1, R15, UR20, RZ ;  /* 0x000000140f0f7c10 */ /* 0x008fc8000ff3e0ff */
[----:B--2---:R-:W-:Y:S01]  /*24860*/  IADD3.X R16, R16, UR16, RZ, P1, !PT ;  /* 0x0000001010107c10 */ /* 0x004fe20008ffe4ff */
[----:B------:R0:W-:Y:S01]  /*24870*/  STL [R1+0x458], R15 ;  /* 0x0004580f01007387 */ /* 0x0001e20000100800 */
[----:B------:R-:W-:-:S03]  /*24880*/  ISETP.GE.U32.AND P1, PT, R15, UR6, PT ;  /* 0x000000060f007c0c */ /* 0x000fc6000bf26070 */
[----:B------:R0:W-:Y:S01]  /*24890*/  STL [R1+0x454], R16 ;  /* 0x0004541001007387 */ /* 0x0001e20000100800 */
[----:B------:R-:W-:-:S13]  /*248a0*/  ISETP.GE.U32.AND.EX P1, PT, R16, UR7, PT, P1 ;  /* 0x0000000710007c0c */ /* 0x000fda000bf26110 */
[----:B0-----:R-:W-:Y:S05]  /*248b0*/  @P1 BRA `(.L_x_562) ;  /* 0x0000000400501947 */ /* 0x001fea0003800000 */
[----:B------:R-:W0:Y:S01]  /*248c0*/  S2R R8, SR_CTAID.X ;  /* 0x0000000000087919 */ /* 0x000e220000002500 */
[----:B------:R-:W-:Y:S01]  /*248d0*/  ULDC UR5, c[0x0][0x150] ;  /* 0x0000540000057ab9 */ /* 0x000fe20000000800 */
[----:B------:R-:W1:Y:S01]  /*248e0*/  LDC R3, c[0x0][0x144] ;  /* 0x00005100ff037b82 */ /* 0x000e620000000800 */
[----:B------:R-:W-:Y:S01]  /*248f0*/  ULDC.64 UR6, c[0x0][0x628] ;  /* 0x00018a0000067ab9 */ /* 0x000fe20000000a00 */
[----:B------:R-:W2:Y:S01]  /*24900*/  S2R R5, SR_CTAID.Y ;  /* 0x0000000000057919 */ /* 0x000ea20000002600 */
[----:B------:R-:W-:Y:S01]  /*24910*/  ISETP.NE.U32.AND P1, PT, RZ, UR6, PT ;  /* 0x00000006ff007c0c */ /* 0x000fe2000bf25070 */
[----:B------:R-:W-:-:S03]  /*24920*/  ULDC UR8, c[0x0][0x630] ;  /* 0x00018c0000087ab9 */ /* 0x000fc60000000800 */
[----:B------:R-:W-:Y:S01]  /*24930*/  ISETP.NE.AND.EX P1, PT, RZ, UR7, PT, P1 ;  /* 0x00000007ff007c0c */ /* 0x000fe2000bf25310 */
[----:B------:R-:W3:Y:S01]  /*24940*/  LDC R12, c[0x0][0x148] ;  /* 0x00005200ff0c7b82 */ /* 0x000ee20000000800 */
[----:B0-----:R-:W-:Y:S02]  /*24950*/  I2FP.F32.U32 R2, R8 ;  /* 0x0000000800027245 */ /* 0x001fe40000201000 */
[----:B--2---:R-:W-:-:S03]  /*24960*/  I2FP.F32.U32 R4, R5 ;  /* 0x0000000500047245 */ /* 0x004fc60000201000 */
[----:B------:R-:W-:Y:S01]  /*24970*/  FMUL R2, R2, UR5 ;  /* 0x0000000502027c20 */ /* 0x000fe20008400000 */
[----:B------:R-:W-:Y:S02]  /*24980*/  ULDC UR5, c[0x0][0x154] ;  /* 0x0000550000057ab9 */ /* 0x000fe40000000800 */
[----:B------:R-:W-:-:S03]  /*24990*/  FMUL R10, R4, UR5 ;  /* 0x00000005040a7c20 */ /* 0x000fc60008400000 */
[----:B------:R-:W0:Y:S08]  /*249a0*/  F2I.U32.TRUNC.NTZ R2, R2 ;  /* 0x0000000200027305 */ /* 0x000e30000020f000 */
[----:B------:R-:W2:Y:S01]  /*249b0*/  F2I.U32.TRUNC.NTZ R10, R10 ;  /* 0x0000000a000a7305 */ /* 0x000ea2000020f000 */
[----:B0-----:R-:W-:Y:S02]  /*249c0*/  IMAD.MOV R4, RZ, RZ, -R2 ;  /* 0x000000ffff047224 */ /* 0x001fe400078e0a02 */
[----:B------:R-:W-:-:S02]  /*249d0*/  IMAD.MOV.U32 R2, RZ, RZ, R15 ;  /* 0x000000ffff027224 */ /* 0x000fc400078e000f */
[----:B-1----:R-:W-:Y:S02]  /*249e0*/  IMAD R8, R3, R4, R8 ;  /* 0x0000000403087224 */ /* 0x002fe400078e0208 */
[----:B--2---:R-:W-:-:S04]  /*249f0*/  IMAD.MOV R3, RZ, RZ, -R10 ;  /* 0x000000ffff037224 */ /* 0x004fc800078e0a0a */
[----:B---3--:R-:W-:Y:S02]  /*24a00*/  @P4 IMAD R8, R12, R3, R5 ;  /* 0x000000030c084224 */ /* 0x008fe400078e0205 */
[----:B------:R-:W-:Y:S01]  /*24a10*/  IMAD.MOV.U32 R3, RZ, RZ, R16 ;  /* 0x000000ffff037224 */ /* 0x000fe200078e0010 */
[----:B------:R-:W-:Y:S06]  /*24a20*/  @!P1 BRA `(.L_x_563) ;  /* 0x0000000000289947 */ /* 0x000fec0003800000 */
[----:B------:R-:W-:Y:S02]  /*24a30*/  ULDC UR5, c[0x0][0x634] ;  /* 0x00018d0000057ab9 */ /* 0x000fe40000000800 */
[----:B------:R-:W-:-:S05]  /*24a40*/  IADD3 R3, P1, R15, UR5, RZ ;  /* 0x000000050f037c10 */ /* 0x000fca000ff3e0ff */
[----:B------:R-:W-:-:S04]  /*24a50*/  IMAD.X R11, RZ, RZ, R16, P1 ;  /* 0x000000ffff0b7224 */ /* 0x000fc800008e0610 */
[----:B------:R-:W-:-:S04]  /*24a60*/  IMAD.WIDE.U32 R4, R11, UR6, RZ ;  /* 0x000000060b047c25 */ /* 0x000fc8000f8e00ff */
[----:B------:R-:W-:-:S04]  /*24a70*/  IMAD.WIDE.U32 R4, P1, R3, UR7, R4 ;  /* 0x0000000703047c25 */ /* 0x000fc8000f820004 */
[----:B------:R-:W-:-:S04]  /*24a80*/  IMAD.WIDE.U32 R2, R3, UR6, RZ ;  /* 0x0000000603027c25 */ /* 0x000fc8000f8e00ff */
[----:B------:R-:W-:Y:S01]  /*24a90*/  IMAD.MOV.U32 R2, RZ, RZ, R5 ;  /* 0x000000ffff027224 */ /* 0x000fe200078e0005 */
[----:B------:R-:W-:Y:S01]  /*24aa0*/  IADD3 RZ, P3, R3, R4, RZ ;  /* 0x0000000403ff7210 */ /* 0x000fe20007f7e0ff */
[----:B------:R-:W-:-:S04]  /*24ab0*/  IMAD.X R3, RZ, RZ, RZ, P1 ;  /* 0x000000ffff037224 */ /* 0x000fc800008e06ff */
[----:B------:R-:W-:-:S08]  /*24ac0*/  IMAD.WIDE.U32.X R2, R11, UR7, R2, P3 ;  /* 0x000000070b027c25 */ /* 0x000fd000098e0402 */
.L_x_563:
[--C-:B------:R-:W-:Y:S01]  /*24ad0*/  SHF.R.U64 R10, R2, UR8, R3.reuse ;  /* 0x00000008020a7c19 */ /* 0x100fe20008001203 */
[----:B------:R-:W-:Y:S01]  /*24ae0*/  ULDC.64 UR6, c[0x0][0x620] ;  /* 0x0001880000067ab9 */ /* 0x000fe20000000a00 */
[----:B------:R-:W-:Y:S01]  /*24af0*/  SHF.R.U32.HI R2, RZ, UR8, R3 ;  /* 0x00000008ff027c19 */ /* 0x000fe20008011603 */
[----:B------:R-:W-:Y:S01]  /*24b00*/  IMAD.MOV.U32 R3, RZ, RZ, R16 ;  /* 0x000000ffff037224 */ /* 0x000fe200078e0010 */
[----:B------:R-:W-:Y:S01]  /*24b10*/  IADD3 R11, P1, RZ, -R10, RZ ;  /* 0x8000000aff0b7210 */ /* 0x000fe20007f3e0ff */
[----:B------:R-:W-:-:S04]  /*24b20*/  ULDC UR5, c[0x0][0x618] ;  /* 0x0001860000057ab9 */ /* 0x000fc80000000800 */
[----:B------:R-:W-:-:S04]  /*24b30*/  IMAD.X R2, RZ, RZ, ~R2, P1 ;  /* 0x000000ffff027224 */ /* 0x000fc800008e0e02 */
[----:B------:R-:W-:-:S04]  /*24b40*/  IMAD R2, R2, UR6, RZ ;  /* 0x0000000602027c24 */ /* 0x000fc8000f8e02ff */
[----:B------:R-:W-:Y:S02]  /*24b50*/  IMAD R5, R11, UR7, R2 ;  /* 0x000000070b057c24 */ /* 0x000fe4000f8e0202 */
[----:B------:R-:W-:-:S04]  /*24b60*/  IMAD.MOV.U32 R2, RZ, RZ, R15 ;  /* 0x000000ffff027224 */ /* 0x000fc800078e000f */
[----:B------:R-:W-:Y:S01]  /*24b70*/  IMAD.WIDE.U32 R2, R11, UR6, R2 ;  /* 0x000000060b027c25 */ /* 0x000fe2000f8e0002 */
[----:B------:R-:W-:Y:S02]  /*24b80*/  ULDC.64 UR6, c[0x0][0x640] ;  /* 0x0001900000067ab9 */ /* 0x000fe40000000a00 */
[----:B------:R-:W-:Y:S01]  /*24b90*/  ISETP.NE.U32.AND P1, PT, RZ, UR6, PT ;  /* 0x00000006ff007c0c */ /* 0x000fe2000bf25070 */
[----:B------:R-:W-:-:S03]  /*24ba0*/  IMAD.IADD R3, R3, 0x1, R5 ;  /* 0x0000000103037824 */ /* 0x000fc600078e0205 */
[----:B------:R-:W-:Y:S02]  /*24bb0*/  ISETP.NE.AND.EX P1, PT, RZ, UR7, PT, P1 ;  /* 0x00000007ff007c0c */ /* 0x000fe4000bf25310 */
[--C-:B------:R-:W-:Y:S02]  /*24bc0*/  SHF.R.U64 R11, R2, UR5, R3.reuse ;  /* 0x00000005020b7c19 */ /* 0x100fe40008001203 */
[----:B------:R-:W-:Y:S01]  /*24bd0*/  SHF.R.U32.HI R2, RZ, UR5, R3 ;  /* 0x00000005ff027c19 */ /* 0x000fe20008011603 */
[----:B------:R-:W-:-:S03]  /*24be0*/  ULDC UR5, c[0x0][0x608] ;  /* 0x0001820000057ab9 */ /* 0x000fc60000000800 */
[--C-:B------:R-:W-:Y:S02]  /*24bf0*/  SHF.R.U64 R12, R11, UR5, R2.reuse ;  /* 0x000000050b0c7c19 */ /* 0x100fe40008001202 */
[----:B------:R-:W-:Y:S01]  /*24c00*/  SHF.R.U32.HI R3, RZ, UR5, R2 ;  /* 0x00000005ff037c19 */ /* 0x000fe20008011602 */
[----:B------:R-:W-:-:S03]  /*24c10*/  ULDC UR5, c[0x0][0x658] ;  /* 0x0001960000057ab9 */ /* 0x000fc60000000800 */
[--C-:B------:R-:W-:Y:S02]  /*24c20*/  SHF.R.U64 R13, R12, UR5, R3.reuse ;  /* 0x000000050c0d7c19 */ /* 0x100fe40008001203 */
[----:B------:R-:W-:-:S03]  /*24c30*/  SHF.R.U32.HI R15, RZ, UR5, R3 ;  /* 0x00000005ff0f7c19 */ /* 0x000fc60008011603 */
[----:B------:R-:W-:Y:S02]  /*24c40*/  IMAD.MOV.U32 R2, RZ, RZ, R13 ;  /* 0x000000ffff027224 */ /* 0x000fe400078e000d */
        /* <DEDUP_REMOVED lines=12> */
.L_x_564:
[----:B------:R-:W-:Y:S01]  /*24d10*/  ULDC UR5, c[0x0][0x648] ;  /* 0x0001920000057ab9 */ /* 0x000fe20000000800 */
[----:B------:R-:W-:Y:S02]  /*24d20*/  LOP3.LUT R12, R12, UR17, RZ, 0xc0, !PT ;  /* 0x000000110c0c7c12 */ /* 0x000fe4000f8ec0ff */
[----:B------:R-:W-:Y:S01]  /*24d30*/  SHF.R.U64 R3, R2, UR5, R3 ;  /* 0x0000000502037c19 */ /* 0x000fe20008001203 */
[----:B------:R-:W-:-:S04]  /*24d40*/  ULDC UR5, c[0x0][0x638] ;  /* 0x00018e0000057ab9 */ /* 0x000fc80000000800 */
[----:B------:R-:W-:Y:S02]  /*24d50*/  IMAD.MOV R2, RZ, RZ, -R3 ;  /* 0x000000ffff027224 */ /* 0x000fe400078e0a03 */
[----:B------:R-:W-:Y:S02]  /*24d60*/  IMAD R5, R3, UR18, R12 ;  /* 0x0000001203057c24 */ /* 0x000fe4000f8e020c */
[----:B------:R-:W-:Y:S01]  /*24d70*/  IMAD R13, R2, UR5, R13 ;  /* 0x00000005020d7c24 */ /* 0x000fe2000f8e020d */
[----:B------:R-:W-:Y:S01]  /*24d80*/  ULDC UR5, c[0x0][0x610] ;  /* 0x0001840000057ab9 */ /* 0x000fe20000000800 */
[----:B------:R-:W-:Y:S01]  /*24d90*/  LOP3.LUT R2, R11, UR4, RZ, 0xc0, !PT ;  /* 0x000000040b027c12 */ /* 0x000fe2000f8ec0ff */
[----:B------:R-:W-:Y:S01]  /*24da0*/  IMAD R8, R5, UR5, R8 ;  /* 0x0000000505087c24 */ /* 0x000fe2000f8e0208 */
[----:B------:R-:W-:-:S03]  /*24db0*/  ULDC UR5, c[0x0][0x600] ;  /* 0x0001800000057ab9 */ /* 0x000fc60000000800 */
[----:B------:R-:W-:Y:S02]  /*24dc0*/  IMAD R13, R13, UR5, R2 ;  /* 0x000000050d0d7c24 */ /* 0x000fe4000f8e0202 */
[----:B------:R-:W-:-:S03]  /*24dd0*/  IMAD.MOV.U32 R2, RZ, RZ, 0x1 ;  /* 0x00000001ff027424 */ /* 0x000fc600078e00ff */
[----:B------:R-:W-:Y:S02]  /*24de0*/  SEL R4, R13, R8, !P4 ;  /* 0x000000080d047207 */ /* 0x000fe40006000000 */
[----:B------:R-:W-:-:S07]  /*24df0*/  SEL R5, R8, R13, !P4 ;  /* 0x0000000d08057207 */ /* 0x000fce0006000000 */
.L_x_562:
[----:B------:R-:W-:Y:S05]  /*24e00*/  BSYNC B1 ;  /* 0x0000000000017941 */ /* 0x000fea0003800000 */
.L_x_561:
[----:B------:R-:W-:-:S13]  /*24e10*/  LOP3.LUT P1, RZ, R2, 0xff, RZ, 0xc0, !PT ;  /* 0x000000ff02ff7812 */ /* 0x000fda000782c0ff */
[----:B------:R-:W-:Y:S05]  /*24e20*/  @P1 BRA `(.L_x_565) ;  /* 0xfffffff400381947 */ /* 0x000fea000383ffff */
[----:B------:R-:W-:Y:S05]  /*24e30*/  BSYNC B0 ;  /* 0x0000000000007941 */ /* 0x000fea0003800000 */
.L_x_553:
[----:B------:R-:W-:-:S03]  /*24e40*/  UMOV UR5, 0xffffffff ;  /* 0xffffffff00057882 */ /* 0x000fc60000000000 */
[----:B------:R-:W-:Y:S05]  /*24e50*/  BRA.DIV UR5, `(.L_x_566) ;  /* 0x0000000605947947 */ /* 0x000fea000b800000 */
[----:B------:R-:W-:-:S13]  /*24e60*/  ELECT P0, URZ, PT ;  /* 0x00000000003f782f */ /* 0x000fda0003800000 */
.L_x_583:
[----:B------:R-:W-:Y:S04]  /*24e70*/  BSSY B0, `(.L_x_567) ;  /* 0x0000047000007945 */ /* 0x000fe80003800000 */
[----:B------:R-:W-:Y:S05]  /*24e80*/  @!P0 BRA `(.L_x_568) ;  /* 0x0000000400148947 */ /* 0x000fea0003800000 */
[----:B------:R-:W-:-:S04]  /*24e90*/  ULOP3.LUT UR5, UR13, 0x2, URZ, 0xfc, !UPT ;  /* 0x000000020d057892 */ /* 0x000fc8000f8efc3f */
[----:B------:R-:W-:-:S06]  /*24ea0*/  UISETP.NE.AND UP0, UPT, UR5, 0x3, UPT ;  /* 0x000000030500788c */ /* 0x000fcc000bf05270 */
[----:B------:R-:W-:-:S13]  /*24eb0*/  PLOP3.LUT P0, PT, PT, PT, UP0, 0x80, 0x0 ;  /* 0x000000000000781c */ /* 0x000fda0003f0f008 */
[----:B------:R-:W-:Y:S05]  /*24ec0*/  @!P0 BRA `(.L_x_569) ;  /* 0x0000000000048947 */ /* 0x000fea0003800000 */
[----:B------:R-:W-:Y:S01]  /*24ed0*/  BPT.TRAP 0x1 ;  /* 0x000000040000795c */ /* 0x000fe20000300000 */
.L_x_569:
[----:B------:R-:W0:Y:S01]  /*24ee0*/  S2R R3, SR_CgaCtaId ;  /* 0x0000000000037919 */ /* 0x000e220000008800 */
[----:B------:R-:W-:Y:S02]  /*24ef0*/  MOV R0, 0x400 ;  /* 0x0000040000007802 */ /* 0x000fe40000000f00 */
[----:B------:R-:W-:Y:S02]  /*24f00*/  SHF.L.U32 R2, R6, 0x1f, RZ ;  /* 0x0000001f06027819 */ /* 0x000fe400000006ff */
[----:B0-----:R-:W-:-:S05]  /*24f10*/  LEA R0, R3, R0, 0x18 ;  /* 0x0000000003007211 */ /* 0x001fca00078ec0ff */
[----:B------:R-:W-:-:S04]  /*24f20*/  VIADD R0, R0, 0x38 ;  /* 0x0000003800007836 */ /* 0x000fc80000000000 */
[----:B------:R-:W-:-:S04]  /*24f30*/  IMAD R3, R7, 0x8, R0 ;  /* 0x0000000807037824 */ /* 0x000fc800078e0200 */
[----:B------:R-:W0:Y:S02]  /*24f40*/  SYNCS.PHASECHK.TRANS64.TRYWAIT P0, [R3+URZ], R2 ;  /* 0x00000002030075a7 */ /* 0x000e24000800017f */
[----:B0-----:R-:W-:Y:S05]  /*24f50*/  @!P0 BRA `(.L_x_570) ;  /* 0x0000000400788947 */ /* 0x001fea0003800000 */
.L_x_584:
[----:B------:R-:W-:-:S05]  /*24f60*/  VIADD R7, R7, 0x1 ;  /* 0x0000000107077836 */ /* 0x000fca0000000000 */
[----:B------:R-:W-:-:S04]  /*24f70*/  ISETP.NE.AND P0, PT, R7, 0x7, PT ;  /* 0x000000070700780c */ /* 0x000fc80003f05270 */
[----:B0-----:R-:W-:Y:S02]  /*24f80*/  SEL R3, RZ, 0x1, P0 ;  /* 0x00000001ff037807 */ /* 0x001fe40000000000 */
[----:B------:R-:W-:Y:S02]  /*24f90*/  SEL R7, R7, RZ, P0 ;  /* 0x000000ff07077207 */ /* 0x000fe40000000000 */
[----:B------:R-:W-:-:S03]  /*24fa0*/  LOP3.LUT R6, R6, R3, RZ, 0x3c, !PT ;  /* 0x0000000306067212 */ /* 0x000fc600078e3cff */
[----:B------:R-:W-:Y:S01]  /*24fb0*/  IMAD R3, R7, 0x8, R0 ;  /* 0x0000000807037824 */ /* 0x000fe200078e0200 */
[----:B------:R-:W-:-:S04]  /*24fc0*/  SHF.L.U32 R2, R6, 0x1f, RZ ;  /* 0x0000001f06027819 */ /* 0x000fc800000006ff */
[----:B------:R-:W0:Y:S02]  /*24fd0*/  SYNCS.PHASECHK.TRANS64.TRYWAIT P0, [R3+URZ], R2 ;  /* 0x00000002030075a7 */ /* 0x000e24000800017f */
[----:B0-----:R-:W-:Y:S05]  /*24fe0*/  @!P0 BRA `(.L_x_571) ;  /* 0x0000000400688947 */ /* 0x001fea0003800000 */
.L_x_585:
[----:B0-----:R-:W-:-:S05]  /*24ff0*/  VIADD R2, R7, 0x1 ;  /* 0x0000000107027836 */ /* 0x001fca0000000000 */
[----:B------:R-:W-:-:S04]  /*25000*/  ISETP.NE.AND P0, PT, R2, 0x7, PT ;  /* 0x000000070200780c */ /* 0x000fc80003f05270 */
[----:B------:R-:W-:Y:S02]  /*25010*/  SEL R3, RZ, 0x1, P0 ;  /* 0x00000001ff037807 */ /* 0x000fe40000000000 */
[----:B------:R-:W-:Y:S02]  /*25020*/  SEL R5, R2, RZ, P0 ;  /* 0x000000ff02057207 */ /* 0x000fe40000000000 */
[----:B------:R-:W-:-:S03]  /*25030*/  LOP3.LUT R6, R6, R3, RZ, 0x3c, !PT ;  /* 0x0000000306067212 */ /* 0x000fc600078e3cff */
[----:B------:R-:W-:Y:S01]  /*25040*/  IMAD R3, R5, 0x8, R0 ;  /* 0x0000000805037824 */ /* 0x000fe200078e0200 */
[----:B------:R-:W-:-:S04]  /*25050*/  SHF.L.U32 R2, R6, 0x1f, RZ ;  /* 0x0000001f06027819 */ /* 0x000fc800000006ff */
[----:B------:R-:W0:Y:S02]  /*25060*/  SYNCS.PHASECHK.TRANS64.TRYWAIT P0, [R3+URZ], R2 ;  /* 0x00000002030075a7 */ /* 0x000e24000800017f */
[----:B0-----:R-:W-:Y:S05]  /*25070*/  @!P0 BRA `(.L_x_572) ;  /* 0x0000000400588947 */ /* 0x001fea0003800000 */
.L_x_586:
        /* <DEDUP_REMOVED lines=9> */
.L_x_587:
        /* <DEDUP_REMOVED lines=9> */
.L_x_588:
        /* <DEDUP_REMOVED lines=9> */
.L_x_589:
[----:B0-----:R-:W-:-:S05]  /*25230*/  VIADD R2, R5, 0x1 ;  /* 0x0000000105027836 */ /* 0x001fca0000000000 */
[----:B------:R-:W-:-:S04]  /*25240*/  ISETP.NE.AND P0, PT, R2, 0x7, PT ;  /* 0x000000070200780c */ /* 0x000fc80003f05270 */
[----:B------:R-:W-:Y:S02]  /*25250*/  SEL R4, RZ, 0x1, P0 ;  /* 0x00000001ff047807 */ /* 0x000fe40000000000 */
[----:B------:R-:W-:Y:S02]  /*25260*/  SEL R3, R2, RZ, P0 ;  /* 0x000000ff02037207 */ /* 0x000fe40000000000 */
[----:B------:R-:W-:-:S03]  /*25270*/  LOP3.LUT R4, R7, R4, RZ, 0x3c, !PT ;  /* 0x0000000407047212 */ /* 0x000fc600078e3cff */
[----:B------:R-:W-:Y:S01]  /*25280*/  IMAD R3, R3, 0x8, R0 ;  /* 0x0000000803037824 */ /* 0x000fe200078e0200 */
[----:B------:R-:W-:-:S07]  /*25290*/  SHF.L.U32 R0, R4, 0x1f, RZ ;  /* 0x0000001f04007819 */ /* 0x000fce00000006ff */
.L_x_576:
[----:B0-----:R0:W1:Y:S02]  /*252a0*/  SYNCS.PHASECHK.TRANS64.TRYWAIT P0, [R3+URZ], R0 ;  /* 0x00000000030075a7 */ /* 0x001064000800017f */
[----:B-1----:R-:W-:Y:S05]  /*252b0*/  @!P0 NANOSLEEP.SYNCS 0x989680 ;  /* 0x009896800000895d */ /* 0x002fea0003900000 */
[----:B------:R-:W1:Y:S02]  /*252c0*/  @!P0 SYNCS.PHASECHK.TRANS64 P0, [R3+URZ], R0 ;  /* 0x00000000030085a7 */ /* 0x000e64000800007f */
[----:B-1----:R-:W-:Y:S05]  /*252d0*/  @!P0 BRA `(.L_x_576) ;  /* 0xfffffffc00f08947 */ /* 0x002fea000383ffff */
.L_x_568:
[----:B------:R-:W-:Y:S05]  /*252e0*/  BSYNC B0 ;  /* 0x0000000000007941 */ /* 0x000fea0003800000 */
.L_x_567:
[----:B------:R-:W-:Y:S05]  /*252f0*/  EXIT ;  /* 0x000000000000794d */ /* 0x000fea0003800000 */
.L_x_17:
[----:B-1----:R-:W-:-:S04]  /*25300*/  IMAD.U32 R3, RZ, RZ, UR6 ;  /* 0x00000006ff037e24 */ /* 0x002fc8000f8e00ff */
[----:B------:R1:W3:Y:S03]  /*25310*/  SYNCS.PHASECHK.TRANS64.TRYWAIT P0, [R3+URZ], R0 ;  /* 0x00000000030075a7 */ /* 0x0002e6000800017f */
[----:B---3--:R-:W-:Y:S05]  /*25320*/  @!P0 NANOSLEEP.SYNCS 0x989680 ;  /* 0x009896800000895d */ /* 0x008fea0003900000 */
[----:B------:R-:W3:Y:S02]  /*25330*/  @!P0 SYNCS.PHASECHK.TRANS64 P0, [R3+URZ], R0 ;  /* 0x00000000030085a7 */ /* 0x000ee4000800007f */
[----:B---3--:R-:W-:Y:S05]  /*25340*/  @!P0 BRA `(.L_x_17) ;  /* 0xfffffffc00ec8947 */ /* 0x008fea000383ffff */
[----:B------:R-:W-:Y:S05]  /*25350*/  BRA `(.L_x_16) ;  /* 0xfffffdd800087947 */ /* 0x000fea000383ffff */
.L_x_23:
[----:B-----5:R1:W-:Y:S02]  /*25360*/  STL [R1+0x46c], R0 ;  /* 0x00046c0001007387 */ /* 0x0203e40000100800 */
[----:B-1----:R-:W-:-:S04]  /*25370*/  IMAD.U32 R0, RZ, RZ, UR16 ;  /* 0x00000010ff007e24 */ /* 0x002fc8000f8e00ff */
[----:B------:R1:W3:Y:S03]  /*25380*/  SYNCS.PHASECHK.TRANS64.TRYWAIT P0, [R0+URZ], R2 ;  /* 0x00000002000075a7 */ /* 0x0002e6000800017f */
[----:B---3--:R-:W-:Y:S05]  /*25390*/  @!P0 NANOSLEEP.SYNCS 0x989680 ;  /* 0x009896800000895d */ /* 0x008fea0003900000 */
[----:B------:R1:W3:Y:S02]  /*253a0*/  @!P0 SYNCS.PHASECHK.TRANS64 P0, [R0+URZ], R2 ;  /* 0x00000002000085a7 */ /* 0x0002e4000800007f */
[----:B-1----:R1:W5:Y:S02]  /*253b0*/  LDL.LU R0, [R1+0x46c] ;  /* 0x00046c0001007983 */ /* 0x0023640000300800 */
[----:B-1-3--:R-:W-:Y:S05]  /*253c0*/  @!P0 BRA `(.L_x_23) ;  /* 0xfffffffc00e48947 */ /* 0x00afea000383ffff */
[----:B------:R-:W-:Y:S05]  /*253d0*/  BRA `(.L_x_22) ;  /* 0xfffffe1800d47947 */ /* 0x000fea000383ffff */
.L_x_554:
[----:B------:R-:W-:Y:S01]  /*253e0*/  BSSY B1, `(.L_x_577) ;  /* 0x0000006000017945 */ /* 0x000fe20003800000 */
[----:B------:R-:W-:-:S07]  /*253f0*/  IMAD.MOV.U32 R2, RZ, RZ, -0x1 ;  /* 0xffffffffff027424 */ /* 0x000fce00078e00ff */
[----:B------:R-:W-:Y:S05]  /*25400*/  WARPSYNC.COLLECTIVE R2, `(.L_x_578) ;  /* 0x00000000020c7348 */ /* 0x000fea0003c00000 */
[----:B------:R-:W-:Y:S02]  /*25410*/  ELECT P1, UR62, PT ;  /* 0x00000000003e782f */ /* 0x000fe40003820000 */
[----:B------:R-:W-:Y:S01]  /*25420*/  MOV R2, UR62 ;  /* 0x0000003e00027c02 */ /* 0x000fe20008000f00 */
[----:B------:R-:W-:Y:S10]  /*25430*/  ENDCOLLECTIVE ;  /* 0x000000000000791b */ /* 0x000ff40003800000 */
.L_x_578:
[----:B------:R-:W-:Y:S05]  /*25440*/  BSYNC B1 ;  /* 0x0000000000017941 */ /* 0x000fea0003800000 */
.L_x_577:
[----:B------:R-:W-:Y:S05]  /*25450*/  BRA `(.L_x_579) ;  /* 0xffffffec00b87947 */ /* 0x000fea000383ffff */
.L_x_557:
[----:B-1----:R1:W2:Y:S02]  /*25460*/  SYNCS.PHASECHK.TRANS64.TRYWAIT P1, [R16+URZ+0x38], R11 ;  /* 0x0000380b100075a7 */ /* 0x0022a4000802017f */
[----:B--2---:R-:W-:Y:S05]  /*25470*/  @!P1 NANOSLEEP.SYNCS 0x989680 ;  /* 0x009896800000995d */ /* 0x004fea0003900000 */
[----:B------:R-:W2:Y:S02]  /*25480*/  @!P1 SYNCS.PHASECHK.TRANS64 P1, [R16+URZ+0x38], R11 ;  /* 0x0000380b100095a7 */ /* 0x000ea4000802007f */
[----:B--2---:R-:W-:Y:S05]  /*25490*/  @!P1 BRA `(.L_x_557) ;  /* 0xfffffffc00f09947 */ /* 0x004fea000383ffff */
[----:B------:R-:W-:Y:S05]  /*254a0*/  BRA `(.L_x_580) ;  /* 0xffffffec00ec7947 */ /* 0x000fea000383ffff */
.L_x_566:
[----:B------:R-:W-:Y:S01]  /*254b0*/  BSSY B0, `(.L_x_581) ;  /* 0x0000006000007945 */ /* 0x000fe20003800000 */
[----:B------:R-:W-:-:S07]  /*254c0*/  IMAD.MOV.U32 R2, RZ, RZ, -0x1 ;  /* 0xffffffffff027424 */ /* 0x000fce00078e00ff */
[----:B------:R-:W-:Y:S05]  /*254d0*/  WARPSYNC.COLLECTIVE R2, `(.L_x_582) ;  /* 0x00000000020c7348 */ /* 0x000fea0003c00000 */
[----:B------:R-:W-:Y:S02]  /*254e0*/  ELECT P1, UR62, PT ;  /* 0x00000000003e782f */ /* 0x000fe40003820000 */
[----:B------:R-:W-:Y:S01]  /*254f0*/  MOV R2, UR62 ;  /* 0x0000003e00027c02 */ /* 0x000fe20008000f00 */
[----:B------:R-:W-:Y:S10]  /*25500*/  ENDCOLLECTIVE ;  /* 0x000000000000791b */ /* 0x000ff40003800000 */
.L_x_582:
[----:B------:R-:W-:Y:S05]  /*25510*/  BSYNC B0 ;  /* 0x0000000000007941 */ /* 0x000fea0003800000 */
.L_x_581:
[----:B------:R-:W-:Y:S01]  /*25520*/  PLOP3.LUT P0, PT, P1, PT, PT, 0x80, 0x0 ;  /* 0x000000000000781c */ /* 0x000fe20000f0f070 */
[----:B------:R-:W-:-:S12]  /*25530*/  BRA `(.L_x_583) ;  /* 0xfffffff8004c7947 */ /* 0x000fd8000383ffff */
.L_x_570:
[----:B0-----:R0:W1:Y:S02]  /*25540*/  SYNCS.PHASECHK.TRANS64.TRYWAIT P0, [R3+URZ], R2 ;  /* 0x00000002030075a7 */ /* 0x001064000800017f */
[----:B-1----:R-:W-:Y:S05]  /*25550*/  @!P0 NANOSLEEP.SYNCS 0x989680 ;  /* 0x009896800000895d */ /* 0x002fea0003900000 */
[----:B------:R-:W1:Y:S02]  /*25560*/  @!P0 SYNCS.PHASECHK.TRANS64 P0, [R3+URZ], R2 ;  /* 0x00000002030085a7 */ /* 0x000e64000800007f */
[----:B-1----:R-:W-:Y:S05]  /*25570*/  @!P0 BRA `(.L_x_570) ;  /* 0xfffffffc00f08947 */ /* 0x002fea000383ffff */
[----:B------:R-:W-:Y:S05]  /*25580*/  BRA `(.L_x_584) ;  /* 0xfffffff800747947 */ /* 0x000fea000383ffff */
.L_x_571:
[----:B0-----:R0:W1:Y:S02]  /*25590*/  SYNCS.PHASECHK.TRANS64.TRYWAIT P0, [R3+URZ], R2 ;  /* 0x00000002030075a7 */ /* 0x001064000800017f */
[----:B-1----:R-:W-:Y:S05]  /*255a0*/  @!P0 NANOSLEEP.SYNCS 0x989680 ;  /* 0x009896800000895d */ /* 0x002fea0003900000 */
[----:B------:R-:W1:Y:S02]  /*255b0*/  @!P0 SYNCS.PHASECHK.TRANS64 P0, [R3+URZ], R2 ;  /* 0x00000002030085a7 */ /* 0x000e64000800007f */
[----:B-1----:R-:W-:Y:S05]  /*255c0*/  @!P0 BRA `(.L_x_571) ;  /* 0xfffffffc00f08947 */ /* 0x002fea000383ffff */
[----:B------:R-:W-:Y:S05]  /*255d0*/  BRA `(.L_x_585) ;  /* 0xfffffff800847947 */ /* 0x000fea000383ffff */
.L_x_572:
[----:B0-----:R0:W1:Y:S02]  /*255e0*/  SYNCS.PHASECHK.TRANS64.TRYWAIT P0, [R3+URZ], R2 ;  /* 0x00000002030075a7 */ /* 0x001064000800017f */
[----:B-1----:R-:W-:Y:S05]  /*255f0*/  @!P0 NANOSLEEP.SYNCS 0x989680 ;  /* 0x009896800000895d */ /* 0x002fea0003900000 */
[----:B------:R-:W1:Y:S02]  /*25600*/  @!P0 SYNCS.PHASECHK.TRANS64 P0, [R3+URZ], R2 ;  /* 0x00000002030085a7 */ /* 0x000e64000800007f */
[----:B-1----:R-:W-:Y:S05]  /*25610*/  @!P0 BRA `(.L_x_572) ;  /* 0xfffffffc00f08947 */ /* 0x002fea000383ffff */
[----:B------:R-:W-:Y:S05]  /*25620*/  BRA `(.L_x_586) ;  /* 0xfffffff800947947 */ /* 0x000fea000383ffff */
.L_x_573:
[----:B0-----:R0:W1:Y:S02]  /*25630*/  SYNCS.PHASECHK.TRANS64.TRYWAIT P0, [R3+URZ], R2 ;  /* 0x00000002030075a7 */ /* 0x001064000800017f */
[----:B-1----:R-:W-:Y:S05]  /*25640*/  @!P0 NANOSLEEP.SYNCS 0x989680 ;  /* 0x009896800000895d */ /* 0x002fea0003900000 */
[----:B------:R-:W1:Y:S02]  /*25650*/  @!P0 SYNCS.PHASECHK.TRANS64 P0, [R3+URZ], R2 ;  /* 0x00000002030085a7 */ /* 0x000e64000800007f */
[----:B-1----:R-:W-:Y:S05]  /*25660*/  @!P0 BRA `(.L_x_573) ;  /* 0xfffffffc00f08947 */ /* 0x002fea000383ffff */
[----:B------:R-:W-:Y:S05]  /*25670*/  BRA `(.L_x_587) ;  /* 0xfffffff800a47947 */ /* 0x000fea000383ffff */
.L_x_574:
[----:B0-----:R0:W1:Y:S02]  /*25680*/  SYNCS.PHASECHK.TRANS64.TRYWAIT P0, [R3+URZ], R2 ;  /* 0x00000002030075a7 */ /* 0x001064000800017f */
[----:B-1----:R-:W-:Y:S05]  /*25690*/  @!P0 NANOSLEEP.SYNCS 0x989680 ;  /* 0x009896800000895d */ /* 0x002fea0003900000 */
[----:B------:R-:W1:Y:S02]  /*256a0*/  @!P0 SYNCS.PHASECHK.TRANS64 P0, [R3+URZ], R2 ;  /* 0x00000002030085a7 */ /* 0x000e64000800007f */
[----:B-1----:R-:W-:Y:S05]  /*256b0*/  @!P0 BRA `(.L_x_574) ;  /* 0xfffffffc00f08947 */ /* 0x002fea000383ffff */
[----:B------:R-:W-:Y:S05]  /*256c0*/  BRA `(.L_x_588) ;  /* 0xfffffff800b47947 */ /* 0x000fea000383ffff */
.L_x_575:
[----:B0-----:R0:W1:Y:S02]  /*256d0*/  SYNCS.PHASECHK.TRANS64.TRYWAIT P0, [R3+URZ], R2 ;  /* 0x00000002030075a7 */ /* 0x001064000800017f */
[----:B-1----:R-:W-:Y:S05]  /*256e0*/  @!P0 NANOSLEEP.SYNCS 0x989680 ;  /* 0x009896800000895d */ /* 0x002fea0003900000 */
[----:B------:R-:W1:Y:S02]  /*256f0*/  @!P0 SYNCS.PHASECHK.TRANS64 P0, [R3+URZ], R2 ;  /* 0x00000002030085a7 */ /* 0x000e64000800007f */
[----:B-1----:R-:W-:Y:S05]  /*25700*/  @!P0 BRA `(.L_x_575) ;  /* 0xfffffffc00f08947 */ /* 0x002fea000383ffff */
[----:B------:R-:W-:Y:S05]  /*25710*/  BRA `(.L_x_589) ;  /* 0xfffffff800c47947 */ /* 0x000fea000383ffff */
.L_x_590:
[----:B------:R-:W-:-:S00]  /*25720*/  BRA `(.L_x_590) ;  /* 0xfffffffc00fc7947 */ /* 0x000fc0000383ffff */
[----:B------:R-:W-:-:S00]  /*25730*/  NOP ;  /* 0x0000000000007918 */ /* 0x000fc00000000000 */
        /* <DEDUP_REMOVED lines=12> */
.L_x_591:


//--------------------- .nv.shared._ZN7cutlass13device_kernelINS_4gemm6kernel13GemmUniversalIN4cute5tupleIJiiiiEEENS1_10collective13CollectiveMmaINS1_37MainloopSm90TmaGmmaWarpSpecializedFP8ILi7ENS5_IJNS4_1CILi1EEESB_SB_EEENS1_35KernelTmaWarpSpecializedCooperativeEEENS5_IJNSA_ILi256EEESF_NSA_ILi64EEEEEENS_12float_e4m3_tENS5_IJlSB_lEEESI_SJ_NS4_8TiledMMAINS4_8MMA_AtomIJNS4_4SM904GMMA31MMA_64x256x32_F32E4M3E4M3_SS_TNILNSN_7ScaleInE1ELSP_1EEEEEENS4_6LayoutINS5_IJNSA_ILi2EEESB_SB_EEENS5_IJSB_NSA_ILi0EEESV_EEEEENS5_IJNS4_10UnderscoreESY_SY_EEEEENS4_13SM90_TMA_LOADENS4_14ComposedLayoutINS4_7SwizzleILi2ELi4ELi3EEENS4_18smem_ptr_flag_bitsILi8EEENSS_INS5_IJNSA_ILi8EEESG_EEENS5_IJSG_SB_EEEEEEEvNS4_8identityES11_S1B_vS1C_EENS_8epilogue10collective6detail29Sm90TmaWarpSpecializedAdapterINS1F_15DefaultEpilogueISI_SJ_SJ_NS1E_6thread17LinearCombinationISI_Li1EffLNS1J_9ScaleType4KindE0ELNS_15FloatRoundStyleE2ESI_EENS1_15EpilogueDefaultEEEEEvvEEEEvNT_6ParamsE --------------------------
	.section	.nv.shared._ZN7cutlass13device_kernelINS_4gemm6kernel13GemmUniversalIN4cute5tupleIJiiiiEEENS1_10collective13CollectiveMmaINS1_37MainloopSm90TmaGmmaWarpSpecializedFP8ILi7ENS5_IJNS4_1CILi1EEESB_SB_EEENS1_35KernelTmaWarpSpecializedCooperativeEEENS5_IJNSA_ILi256EEESF_NSA_ILi64EEEEEENS_12float_e4m3_tENS5_IJlSB_lEEESI_SJ_NS4_8TiledMMAINS4_8MMA_AtomIJNS4_4SM904GMMA31MMA_64x256x32_F32E4M3E4M3_SS_TNILNSN_7ScaleInE1ELSP_1EEEEEENS4_6LayoutINS5_IJNSA_ILi2EEESB_SB_EEENS5_IJSB_NSA_ILi0EEESV_EEEEENS5_IJNS4_10UnderscoreESY_SY_EEEEENS4_13SM90_TMA_LOADENS4_14ComposedLayoutINS4_7SwizzleILi2ELi4ELi3EEENS4_18smem_ptr_flag_bitsILi8EEENSS_INS5_IJNSA_ILi8EEESG_EEENS5_IJSG_SB_EEEEEEEvNS4_8identityES11_S1B_vS1C_EENS_8epilogue10collective6detail29Sm90TmaWarpSpecializedAdapterINS1F_15DefaultEpilogueISI_SJ_SJ_NS1E_6thread17LinearCombinationISI_Li1EffLNS1J_9ScaleType4KindE0ELNS_15FloatRoundStyleE2ESI_EENS1_15EpilogueDefaultEEEEEvvEEEEvNT_6ParamsE,"aw",@nobits
	.sectionflags	@""
	.align	16
	.zero		1024


//--------------------- .nv.shared.reserved.0     --------------------------
	.section	.nv.shared.reserved.0,"aw",@nobits
	.weak		__nv_reservedSMEM_offset_0_alias
	.size		__nv_reservedSMEM_offset_0_alias, 0, 0
	.other		__nv_reservedSMEM_offset_0_alias,@"STO_CUDA_RESERVED_SHARED STV_DEFAULT"
__nv_reservedSMEM_offset_0_alias:
	.zero		0


//--------------------- .nv.global                --------------------------
	.section	.nv.global,"aw",@nobits
.nv.global:
	.type		_ZN40_INTERNAL_58cd8c70_4_k_cu_7ebb354a_208044cute1_E,@object
	.size		_ZN40_INTERNAL_58cd8c70_4_k_cu_7ebb354a_208044cute1_E,(_ZN40_INTERNAL_58cd8c70_4_k_cu_7ebb354a_208044cuda3std3__45__cpo6cbeginE - _ZN40_INTERNAL_58cd8c70_4_k_cu_7ebb354a_208044cute1_E)
_ZN40_INTERNAL_58cd8c70_4_k_cu_7ebb354a_208044cute1_E:
	.zero		1
	.type		_ZN40_INTERNAL_58cd8c70_4_k_cu_7ebb354a_208044cuda3std3__45__cpo6cbeginE,@object
	.size		_ZN40_INTERNAL_58cd8c70_4_k_cu_7ebb354a_208044cuda3std3__45__cpo6cbeginE,(_ZN40_INTERNAL_58cd8c70_4_k_cu_7ebb354a_208044cuda3std3__48in_placeE - _ZN40_INTERNAL_58cd8c70_4_k_cu_7ebb354a_208044cuda3std3__45__cpo6cbeginE)
_ZN40_INTERNAL_58cd8c70_4_k_cu_7ebb354a_208044cuda3std3__45__cpo6cbeginE:
	.zero		1
	.type		_ZN40_INTERNAL_58cd8c70_4_k_cu_7ebb354a_208044cuda3std3__48in_placeE,@object
	.size		_ZN40_INTERNAL_58cd8c70_4_k_cu_7ebb354a_208044cuda3std3__48in_placeE,(_ZN40_INTERNAL_58cd8c70_4_k_cu_7ebb354a_208044cuda3std6ranges3__45__cpo9iter_moveE - _ZN40_INTERNAL_58cd8c70_4_k_cu_7ebb354a_208044cuda3std3__48in_placeE)
_ZN40_INTERNAL_58cd8c70_4_k_cu_7ebb354a_208044cuda3std3__48in_placeE:
	.zero		1
	.type		_ZN40_INTERNAL_58cd8c70_4_k_cu_7ebb354a_208044cuda3std6ranges3__45__cpo9iter_moveE,@object
	.size		_ZN40_INTERNAL_58cd8c70_4_k_cu_7ebb354a_208044cuda3std6ranges3__45__cpo9iter_moveE,(_ZN40_INTERNAL_58cd8c70_4_k_cu_7ebb354a_208044cuda3std3__45__cpo5beginE - _ZN40_INTERNAL_58cd8c70_4_k_cu_7ebb354a_208044cuda3std6ranges3__45__cpo9iter_moveE)
_ZN40_INTERNAL_58cd8c70_4_k_cu_7ebb354a_208044cuda3std6ranges3__45__cpo9iter_moveE:
	.zero		1
	.type		_ZN40_INTERNAL_58cd8c70_4_k_cu_7ebb354a_208044cuda3std3__45__cpo5beginE,@object
	.size		_ZN40_INTERNAL_58cd8c70_4_k_cu_7ebb354a_208044cuda3std3__45__cpo5beginE,(_ZN40_INTERNAL_58cd8c70_4_k_cu_7ebb354a_208044cuda3std3__442_GLOBAL__N__58cd8c70_4_k_cu_7ebb354a_208046ignoreE - _ZN40_INTERNAL_58cd8c70_4_k_cu_7ebb354a_208044cuda3std3__45__cpo5beginE)
_ZN40_INTERNAL_58cd8c70_4_k_cu_7ebb354a_208044cuda3std3__45__cpo5beginE:
	.zero		1
	.type		_ZN40_INTERNAL_58cd8c70_4_k_cu_7ebb354a_208044cuda3std3__442_GLOBAL__N__58cd8c70_4_k_cu_7ebb354a_208046ignoreE,@object
	.size		_ZN40_INTERNAL_58cd8c70_4_k_cu_7ebb354a_208044cuda3std3__442_GLOBAL__N__58cd8c70_4_k_cu_7ebb354a_208046ignoreE,(_ZN40_INTERNAL_58cd8c70_4_k_cu_7ebb354a_208044cute7productE - _ZN40_INTERNAL_58cd8c70_4_k_cu_7ebb354a_208044cuda3std3__442_GLOBAL__N__58cd8c70_4_k_cu_7ebb354a_208046ignoreE)
_ZN40_INTERNAL_58cd8c70_4_k_cu_7ebb354a_208044cuda3std3__442_GLOBAL__N__58cd8c70_4_k_cu_7ebb354a_208046ignoreE:
	.zero		1
	.type		_ZN40_INTERNAL_58cd8c70_4_k_cu_7ebb354a_208044cute7productE,@object
	.size		_ZN40_INTERNAL_58cd8c70_4_k_cu_7ebb354a_208044cute7productE,(_ZN40_INTERNAL_58cd8c70_4_k_cu_7ebb354a_208044cuda3std3__45__cpo3endE - _ZN40_INTERNAL_58cd8c70_4_k_cu_7ebb354a_208044cute7productE)
_ZN40_INTERNAL_58cd8c70_4_k_cu_7ebb354a_208044cute7productE:
	.zero		1
	.type		_ZN40_INTERNAL_58cd8c70_4_k_cu_7ebb354a_208044cuda3std3__45__cpo3endE,@object
	.size		_ZN40_INTERNAL_58cd8c70_4_k_cu_7ebb354a_208044cuda3std3__45__cpo3endE,(_ZN40_INTERNAL_58cd8c70_4_k_cu_7ebb354a_208044cuda3std3__419piecewise_constructE - _ZN40_INTERNAL_58cd8c70_4_k_cu_7ebb354a_208044cuda3std3__45__cpo3endE)
_ZN40_INTERNAL_58cd8c70_4_k_cu_7ebb354a_208044cuda3std3__45__cpo3endE:
	.zero		1
	.type		_ZN40_INTERNAL_58cd8c70_4_k_cu_7ebb354a_208044cuda3std3__419piecewise_constructE,@object
	.size		_ZN40_INTERNAL_58cd8c70_4_k_cu_7ebb354a_208044cuda3std3__419piecewise_constructE,(_ZN40_INTERNAL_58cd8c70_4_k_cu_7ebb354a_208044cuda3std3__45__cpo4cendE - _ZN40_INTERNAL_58cd8c70_4_k_cu_7ebb354a_208044cuda3std3__419piecewise_constructE)
_ZN40_INTERNAL_58cd8c70_4_k_cu_7ebb354a_208044cuda3std3__419piecewise_constructE:
	.zero		1
	.type		_ZN40_INTERNAL_58cd8c70_4_k_cu_7ebb354a_208044cuda3std3__45__cpo4cendE,@object
	.size		_ZN40_INTERNAL_58cd8c70_4_k_cu_7ebb354a_208044cuda3std3__45__cpo4cendE,(_ZN40_INTERNAL_58cd8c70_4_k_cu_7ebb354a_208044cuda3std6ranges3__45__cpo4swapE - _ZN40_INTERNAL_58cd8c70_4_k_cu_7ebb354a_208044cuda3std3__45__cpo4cendE)
_ZN40_INTERNAL_58cd8c70_4_k_cu_7ebb354a_208044cuda3std3__45__cpo4cendE:
	.zero		1
	.type		_ZN40_INTERNAL_58cd8c70_4_k_cu_7ebb354a_208044cuda3std6ranges3__45__cpo4swapE,@object
	.size		_ZN40_INTERNAL_58cd8c70_4_k_cu_7ebb354a_208044cuda3std6ranges3__45__cpo4swapE,(.L_7 - _ZN40_INTERNAL_58cd8c70_4_k_cu_7ebb354a_208044cuda3std6ranges3__45__cpo4swapE)
_ZN40_INTERNAL_58cd8c70_4_k_cu_7ebb354a_208044cuda3std6ranges3__45__cpo4swapE:
	.zero		1
.L_7:


//--------------------- .nv.constant0._ZN7cutlass13device_kernelINS_4gemm6kernel13GemmUniversalIN4cute5tupleIJiiiiEEENS1_10collective13CollectiveMmaINS1_37MainloopSm90TmaGmmaWarpSpecializedFP8ILi7ENS5_IJNS4_1CILi1EEESB_SB_EEENS1_35KernelTmaWarpSpecializedCooperativeEEENS5_IJNSA_ILi256EEESF_NSA_ILi64EEEEEENS_12float_e4m3_tENS5_IJlSB_lEEESI_SJ_NS4_8TiledMMAINS4_8MMA_AtomIJNS4_4SM904GMMA31MMA_64x256x32_F32E4M3E4M3_SS_TNILNSN_7ScaleInE1ELSP_1EEEEEENS4_6LayoutINS5_IJNSA_ILi2EEESB_SB_EEENS5_IJSB_NSA_ILi0EEESV_EEEEENS5_IJNS4_10UnderscoreESY_SY_EEEEENS4_13SM90_TMA_LOADENS4_14ComposedLayoutINS4_7SwizzleILi2ELi4ELi3EEENS4_18smem_ptr_flag_bitsILi8EEENSS_INS5_IJNSA_ILi8EEESG_EEENS5_IJSG_SB_EEEEEEEvNS4_8identityES11_S1B_vS1C_EENS_8epilogue10collective6detail29Sm90TmaWarpSpecializedAdapterINS1F_15DefaultEpilogueISI_SJ_SJ_NS1E_6thread17LinearCombinationISI_Li1EffLNS1J_9ScaleType4KindE0ELNS_15FloatRoundStyleE2ESI_EENS1_15EpilogueDefaultEEEEEvvEEEEvNT_6ParamsE --------------------------
	.section	.nv.constant0._ZN7cutlass13device_kernelINS_4gemm6kernel13GemmUniversalIN4cute5tupleIJiiiiEEENS1_10collective13CollectiveMmaINS1_37MainloopSm90TmaGmmaWarpSpecializedFP8ILi7ENS5_IJNS4_1CILi1EEESB_SB_EEENS1_35KernelTmaWarpSpecializedCooperativeEEENS5_IJNSA_ILi256EEESF_NSA_ILi64EEEEEENS_12float_e4m3_tENS5_IJlSB_lEEESI_SJ_NS4_8TiledMMAINS4_8MMA_AtomIJNS4_4SM904GMMA31MMA_64x256x32_F32E4M3E4M3_SS_TNILNSN_7ScaleInE1ELSP_1EEEEEENS4_6LayoutINS5_IJNSA_ILi2EEESB_SB_EEENS5_IJSB_NSA_ILi0EEESV_EEEEENS5_IJNS4_10UnderscoreESY_SY_EEEEENS4_13SM90_TMA_LOADENS4_14ComposedLayoutINS4_7SwizzleILi2ELi4ELi3EEENS4_18smem_ptr_flag_bitsILi8EEENSS_INS5_IJNSA_ILi8EEESG_EEENS5_IJSG_SB_EEEEEEEvNS4_8identityES11_S1B_vS1C_EENS_8epilogue10collective6detail29Sm90TmaWarpSpecializedAdapterINS1F_15DefaultEpilogueISI_SJ_SJ_NS1E_6thread17LinearCombinationISI_Li1EffLNS1J_9ScaleType4KindE0ELNS_15FloatRoundStyleE2ESI_EENS1_15EpilogueDefaultEEEEEvvEEEEvNT_6ParamsE,"a",@progbits
	.sectionflags	@""
	.align	4
.nv.constant0._ZN7cutlass13device_kernelINS_4gemm6kernel13GemmUniversalIN4cute5tupleIJiiiiEEENS1_10collective13CollectiveMmaINS1_37MainloopSm90TmaGmmaWarpSpecializedFP8ILi7ENS5_IJNS4_1CILi1EEESB_SB_EEENS1_35KernelTmaWarpSpecializedCooperativeEEENS5_IJNSA_ILi256EEESF_NSA_ILi64EEEEEENS_12float_e4m3_tENS5_IJlSB_lEEESI_SJ_NS4_8TiledMMAINS4_8MMA_AtomIJNS4_4SM904GMMA31MMA_64x256x32_F32E4M3E4M3_SS_TNILNSN_7ScaleInE1ELSP_1EEEEEENS4_6LayoutINS5_IJNSA_ILi2EEESB_SB_EEENS5_IJSB_NSA_ILi0EEESV_EEEEENS5_IJNS4_10UnderscoreESY_SY_EEEEENS4_13SM90_TMA_LOADENS4_14ComposedLayoutINS4_7SwizzleILi2ELi4ELi3EEENS4_18smem_ptr_flag_bitsILi8EEENSS_INS5_IJNSA_ILi8EEESG_EEENS5_IJSG_SB_EEEEEEEvNS4_8identityES11_S1B_vS1C_EENS_8epilogue10collective6detail29Sm90TmaWarpSpecializedAdapterINS1F_15DefaultEpilogueISI_SJ_SJ_NS1E_6thread17LinearCombinationISI_Li1EffLNS1J_9ScaleType4KindE0ELNS_15FloatRoundStyleE2ESI_EENS1_15EpilogueDefaultEEEEEvvEEEEvNT_6ParamsE:
	.zero		1664


//--------------------- SYMBOLS --------------------------

	.type		.nv.reservedSmem.offset0,@object
	.size		.nv.reservedSmem.offset0,0x4
